	.target	sm_90a

	.elftype	@"ET_EXEC"


//--------------------- .note.nv.tkinfo           --------------------------
	.section	.note.nv.tkinfo,"",@"SHT_NOTE"
	.sectionflags	@"SHF_NOTE_NV_TKINFO"
	.tkinfo
        /*0018*/ 	.word	0x00000002
        /*0030*/ 	.string	""
        /*0030*/ 	.string	"ptxas"
        /*0030*/ 	.string	"Cuda compilation tools, release 13.0, V13.0.88"
        /*0030*/ 	.string	"Build cuda_13.0.r13.0/compiler.36424714_0"
        /*0030*/ 	.string	"-arch sm_90a -m 64 "



//--------------------- .note.nv.cuinfo           --------------------------
	.section	.note.nv.cuinfo,"",@"SHT_NOTE"
	.sectionflags	@"SHF_NOTE_NV_CUINFO"
        /*0018*/ 	.short	0x0002
        /*001a*/ 	.short	0x005a
        /*001c*/ 	.short	0x0082
	.zero		2


//--------------------- .nv.info                  --------------------------
	.section	.nv.info,"",@"SHT_CUDA_INFO"
	.align	4


	//----- nvinfo : EIATTR_REGCOUNT
	.align		4
        /*0000*/ 	.byte	0x04, 0x2f
        /*0002*/ 	.short	(.L_12 - .L_11)
	.align		4
.L_11:
        /*0004*/ 	.word	index@(_ZN7cutlass13device_kernelINS_4conv6kernel13ConvUniversalINS1_16ConvProblemShapeILNS1_8OperatorE2ELi3EEENS1_10collective14CollectiveConvINS1_46MainloopSm90TmaGmmaWarpSpecializedImplicitGemmILS5_2ELi5ELi3EN4cute5tupleIJNSA_1CILi2EEENSC_ILi1EEESE_EEENS1_36KernelImplicitTmaWarpSpecializedSm90ELi1EEENSB_IJNSC_ILi256EEENSB_IJNSC_ILi64EEEEEESK_EEENS_10bfloat16_tESM_NSA_8TiledMMAINSA_8MMA_AtomIJNSA_4SM904GMMA27MMA_64x64x16_F32BF16BF16_SSILNSQ_5MajorE1ELSS_1ELNSQ_7ScaleInE1ELST_1EEEEEENSA_6LayoutINSB_IJSE_SE_SE_EEENSB_IJNSC_ILi0EEESY_SY_EEEEENSB_IJNSA_10UnderscoreES11_S11_EEEEENS7_6detail26Sm90ImplicitGemmTileTraitsINSA_13SM90_TMA_LOADENSA_14ComposedLayoutINSA_7SwizzleILi3ELi4ELi3EEENSA_18smem_ptr_flag_bitsILi16EEENSW_INSB_IJNSB_IJSJ_NSC_ILi4EEEEEENSB_IJNSC_ILi8EEES1E_EEENSB_IJSE_NSC_ILi5EEEEEEEEENSB_IJNSB_IJSE_NSC_ILi4096EEEEEENSB_IJSJ_NSC_ILi512EEEEEENSB_IJSY_NSC_ILi16384EEEEEEEEEEEEEvEENS15_INSA_30SM90_TMA_LOAD_IM2COL_MULTICASTENS17_IS19_S1B_NSW_INSB_IJNSB_IJSJ_SE_EEES1F_S1H_EEENSB_IJNSB_IJSE_SY_EEES1M_NSB_IJSY_S1J_EEEEEEEEEEvEEEENS_8epilogue10collective6detail29Sm90TmaWarpSpecializedAdapterINS24_15DefaultEpilogueISM_NSB_IJlNSB_IJSE_lllEEESY_EEES29_NS23_6thread17LinearCombinationISM_Li1EffLNS2A_9ScaleType4KindE0ELNS_15FloatRoundStyleE2ESM_EENS_4gemm15EpilogueDefaultEEEEEvvEEEEvNT_6ParamsE)
        /*0008*/ 	.word	0x000000aa


	//----- nvinfo : EIATTR_FRAME_SIZE
	.align		4
.L_12:
        /*000c*/ 	.byte	0x04, 0x11
        /*000e*/ 	.short	(.L_14 - .L_13)
	.align		4
.L_13:
        /*0010*/ 	.word	index@(_ZN7cutlass13device_kernelINS_4conv6kernel13ConvUniversalINS1_16ConvProblemShapeILNS1_8OperatorE2ELi3EEENS1_10collective14CollectiveConvINS1_46MainloopSm90TmaGmmaWarpSpecializedImplicitGemmILS5_2ELi5ELi3EN4cute5tupleIJNSA_1CILi2EEENSC_ILi1EEESE_EEENS1_36KernelImplicitTmaWarpSpecializedSm90ELi1EEENSB_IJNSC_ILi256EEENSB_IJNSC_ILi64EEEEEESK_EEENS_10bfloat16_tESM_NSA_8TiledMMAINSA_8MMA_AtomIJNSA_4SM904GMMA27MMA_64x64x16_F32BF16BF16_SSILNSQ_5MajorE1ELSS_1ELNSQ_7ScaleInE1ELST_1EEEEEENSA_6LayoutINSB_IJSE_SE_SE_EEENSB_IJNSC_ILi0EEESY_SY_EEEEENSB_IJNSA_10UnderscoreES11_S11_EEEEENS7_6detail26Sm90ImplicitGemmTileTraitsINSA_13SM90_TMA_LOADENSA_14ComposedLayoutINSA_7SwizzleILi3ELi4ELi3EEENSA_18smem_ptr_flag_bitsILi16EEENSW_INSB_IJNSB_IJSJ_NSC_ILi4EEEEEENSB_IJNSC_ILi8EEES1E_EEENSB_IJSE_NSC_ILi5EEEEEEEEENSB_IJNSB_IJSE_NSC_ILi4096EEEEEENSB_IJSJ_NSC_ILi512EEEEEENSB_IJSY_NSC_ILi16384EEEEEEEEEEEEEvEENS15_INSA_30SM90_TMA_LOAD_IM2COL_MULTICASTENS17_IS19_S1B_NSW_INSB_IJNSB_IJSJ_SE_EEES1F_S1H_EEENSB_IJNSB_IJSE_SY_EEES1M_NSB_IJSY_S1J_EEEEEEEEEEvEEEENS_8epilogue10collective6detail29Sm90TmaWarpSpecializedAdapterINS24_15DefaultEpilogueISM_NSB_IJlNSB_IJSE_lllEEESY_EEES29_NS23_6thread17LinearCombinationISM_Li1EffLNS2A_9ScaleType4KindE0ELNS_15FloatRoundStyleE2ESM_EENS_4gemm15EpilogueDefaultEEEEEvvEEEEvNT_6ParamsE)
        /*0014*/ 	.word	0x00000000


	//----- nvinfo : EIATTR_MIN_STACK_SIZE
	.align		4
.L_14:
        /*0018*/ 	.byte	0x04, 0x12
        /*001a*/ 	.short	(.L_16 - .L_15)
	.align		4
.L_15:
        /*001c*/ 	.word	index@(_ZN7cutlass13device_kernelINS_4conv6kernel13ConvUniversalINS1_16ConvProblemShapeILNS1_8OperatorE2ELi3EEENS1_10collective14CollectiveConvINS1_46MainloopSm90TmaGmmaWarpSpecializedImplicitGemmILS5_2ELi5ELi3EN4cute5tupleIJNSA_1CILi2EEENSC_ILi1EEESE_EEENS1_36KernelImplicitTmaWarpSpecializedSm90ELi1EEENSB_IJNSC_ILi256EEENSB_IJNSC_ILi64EEEEEESK_EEENS_10bfloat16_tESM_NSA_8TiledMMAINSA_8MMA_AtomIJNSA_4SM904GMMA27MMA_64x64x16_F32BF16BF16_SSILNSQ_5MajorE1ELSS_1ELNSQ_7ScaleInE1ELST_1EEEEEENSA_6LayoutINSB_IJSE_SE_SE_EEENSB_IJNSC_ILi0EEESY_SY_EEEEENSB_IJNSA_10UnderscoreES11_S11_EEEEENS7_6detail26Sm90ImplicitGemmTileTraitsINSA_13SM90_TMA_LOADENSA_14ComposedLayoutINSA_7SwizzleILi3ELi4ELi3EEENSA_18smem_ptr_flag_bitsILi16EEENSW_INSB_IJNSB_IJSJ_NSC_ILi4EEEEEENSB_IJNSC_ILi8EEES1E_EEENSB_IJSE_NSC_ILi5EEEEEEEEENSB_IJNSB_IJSE_NSC_ILi4096EEEEEENSB_IJSJ_NSC_ILi512EEEEEENSB_IJSY_NSC_ILi16384EEEEEEEEEEEEEvEENS15_INSA_30SM90_TMA_LOAD_IM2COL_MULTICASTENS17_IS19_S1B_NSW_INSB_IJNSB_IJSJ_SE_EEES1F_S1H_EEENSB_IJNSB_IJSE_SY_EEES1M_NSB_IJSY_S1J_EEEEEEEEEEvEEEENS_8epilogue10collective6detail29Sm90TmaWarpSpecializedAdapterINS24_15DefaultEpilogueISM_NSB_IJlNSB_IJSE_lllEEESY_EEES29_NS23_6thread17LinearCombinationISM_Li1EffLNS2A_9ScaleType4KindE0ELNS_15FloatRoundStyleE2ESM_EENS_4gemm15EpilogueDefaultEEEEEvvEEEEvNT_6ParamsE)
        /*0020*/ 	.word	0x00000000
.L_16:


//--------------------- .nv.compat                --------------------------
	.section	.nv.compat,"",@"SHT_CUDA_COMPAT_INFO"
	.align	4
        /*0000*/ 	.byte	0x02, 0x09, 0x01, 0x00, 0x02, 0x02, 0x04, 0x00, 0x02, 0x05, 0x05, 0x00, 0x03, 0x07, 0x01, 0x01
        /*0010*/ 	.byte	0x02, 0x03, 0x01, 0x00, 0x02, 0x06, 0x01, 0x00, 0x04, 0x0b, 0x08, 0x00, 0x00, 0x00, 0x00, 0x00
        /*0020*/ 	.byte	0x00, 0x00, 0x00, 0x00


//--------------------- .nv.info._ZN7cutlass13device_kernelINS_4conv6kernel13ConvUniversalINS1_16ConvProblemShapeILNS1_8OperatorE2ELi3EEENS1_10collective14CollectiveConvINS1_46MainloopSm90TmaGmmaWarpSpecializedImplicitGemmILS5_2ELi5ELi3EN4cute5tupleIJNSA_1CILi2EEENSC_ILi1EEESE_EEENS1_36KernelImplicitTmaWarpSpecializedSm90ELi1EEENSB_IJNSC_ILi256EEENSB_IJNSC_ILi64EEEEEESK_EEENS_10bfloat16_tESM_NSA_8TiledMMAINSA_8MMA_AtomIJNSA_4SM904GMMA27MMA_64x64x16_F32BF16BF16_SSILNSQ_5MajorE1ELSS_1ELNSQ_7ScaleInE1ELST_1EEEEEENSA_6LayoutINSB_IJSE_SE_SE_EEENSB_IJNSC_ILi0EEESY_SY_EEEEENSB_IJNSA_10UnderscoreES11_S11_EEEEENS7_6detail26Sm90ImplicitGemmTileTraitsINSA_13SM90_TMA_LOADENSA_14ComposedLayoutINSA_7SwizzleILi3ELi4ELi3EEENSA_18smem_ptr_flag_bitsILi16EEENSW_INSB_IJNSB_IJSJ_NSC_ILi4EEEEEENSB_IJNSC_ILi8EEES1E_EEENSB_IJSE_NSC_ILi5EEEEEEEEENSB_IJNSB_IJSE_NSC_ILi4096EEEEEENSB_IJSJ_NSC_ILi512EEEEEENSB_IJSY_NSC_ILi16384EEEEEEEEEEEEEvEENS15_INSA_30SM90_TMA_LOAD_IM2COL_MULTICASTENS17_IS19_S1B_NSW_INSB_IJNSB_IJSJ_SE_EEES1F_S1H_EEENSB_IJNSB_IJSE_SY_EEES1M_NSB_IJSY_S1J_EEEEEEEEEEvEEEENS_8epilogue10collective6detail29Sm90TmaWarpSpecializedAdapterINS24_15DefaultEpilogueISM_NSB_IJlNSB_IJSE_lllEEESY_EEES29_NS23_6thread17LinearCombinationISM_Li1EffLNS2A_9ScaleType4KindE0ELNS_15FloatRoundStyleE2ESM_EENS_4gemm15EpilogueDefaultEEEEEvvEEEEvNT_6ParamsE --------------------------
	.section	.nv.info._ZN7cutlass13device_kernelINS_4conv6kernel13ConvUniversalINS1_16ConvProblemShapeILNS1_8OperatorE2ELi3EEENS1_10collective14CollectiveConvINS1_46MainloopSm90TmaGmmaWarpSpecializedImplicitGemmILS5_2ELi5ELi3EN4cute5tupleIJNSA_1CILi2EEENSC_ILi1EEESE_EEENS1_36KernelImplicitTmaWarpSpecializedSm90ELi1EEENSB_IJNSC_ILi256EEENSB_IJNSC_ILi64EEEEEESK_EEENS_10bfloat16_tESM_NSA_8TiledMMAINSA_8MMA_AtomIJNSA_4SM904GMMA27MMA_64x64x16_F32BF16BF16_SSILNSQ_5MajorE1ELSS_1ELNSQ_7ScaleInE1ELST_1EEEEEENSA_6LayoutINSB_IJSE_SE_SE_EEENSB_IJNSC_ILi0EEESY_SY_EEEEENSB_IJNSA_10UnderscoreES11_S11_EEEEENS7_6detail26Sm90ImplicitGemmTileTraitsINSA_13SM90_TMA_LOADENSA_14ComposedLayoutINSA_7SwizzleILi3ELi4ELi3EEENSA_18smem_ptr_flag_bitsILi16EEENSW_INSB_IJNSB_IJSJ_NSC_ILi4EEEEEENSB_IJNSC_ILi8EEES1E_EEENSB_IJSE_NSC_ILi5EEEEEEEEENSB_IJNSB_IJSE_NSC_ILi4096EEEEEENSB_IJSJ_NSC_ILi512EEEEEENSB_IJSY_NSC_ILi16384EEEEEEEEEEEEEvEENS15_INSA_30SM90_TMA_LOAD_IM2COL_MULTICASTENS17_IS19_S1B_NSW_INSB_IJNSB_IJSJ_SE_EEES1F_S1H_EEENSB_IJNSB_IJSE_SY_EEES1M_NSB_IJSY_S1J_EEEEEEEEEEvEEEENS_8epilogue10collective6detail29Sm90TmaWarpSpecializedAdapterINS24_15DefaultEpilogueISM_NSB_IJlNSB_IJSE_lllEEESY_EEES29_NS23_6thread17LinearCombinationISM_Li1EffLNS2A_9ScaleType4KindE0ELNS_15FloatRoundStyleE2ESM_EENS_4gemm15EpilogueDefaultEEEEEvvEEEEvNT_6ParamsE,"",@"SHT_CUDA_INFO"
	.sectionflags	@""
	.align	4


	//----- nvinfo : EIATTR_CUDA_API_VERSION
	.align		4
        /*0000*/ 	.byte	0x04, 0x37
        /*0002*/ 	.short	(.L_18 - .L_17)
.L_17:
        /*0004*/ 	.word	0x00000082


	//----- nvinfo : EIATTR_KPARAM_INFO
	.align		4
.L_18:
        /*0008*/ 	.byte	0x04, 0x17
        /*000a*/ 	.short	(.L_20 - .L_19)
.L_19:
        /*000c*/ 	.word	0x00000000
        /*0010*/ 	.short	0x0000
        /*0012*/ 	.short	0x0070
        /*0014*/ 	.byte	0x00, 0xf0, 0x01, 0x10


	//----- nvinfo : EIATTR_SPARSE_MMA_MASK
	.align		4
.L_20:
        /*0018*/ 	.byte	0x03, 0x50
        /*001a*/ 	.short	0x0000


	//----- nvinfo : EIATTR_MAXREG_COUNT
	.align		4
        /*001c*/ 	.byte	0x03, 0x1b
        /*001e*/ 	.short	0x00ff


	//----- nvinfo : EIATTR_NUM_BARRIERS
	.align		4
        /*0020*/ 	.byte	0x02, 0x4c
        /*0022*/ 	.byte	0x01
	.zero		1


	//----- nvinfo : EIATTR_MERCURY_ISA_VERSION
	.align		4
        /*0024*/ 	.byte	0x03, 0x5f
        /*0026*/ 	.short	0x0101


	//----- nvinfo : EIATTR_COOP_GROUP_MASK_REGIDS
	.align		4
        /*0028*/ 	.byte	0x04, 0x29
        /*002a*/ 	.short	(.L_22 - .L_21)


	//   ....[0]....
.L_21:
        /*002c*/ 	.word	0xffffffff


	//   ....[1]....
        /*0030*/ 	.word	0xffffffff


	//   ....[2]....
        /*0034*/ 	.word	0xffffffff


	//   ....[3]....
        /*0038*/ 	.word	0xffffffff


	//----- nvinfo : EIATTR_COOP_GROUP_INSTR_OFFSETS
	.align		4
.L_22:
        /*003c*/ 	.byte	0x04, 0x28
        /*003e*/ 	.short	(.L_24 - .L_23)


	//   ....[0]....
.L_23:
        /*0040*/ 	.word	0x00000070


	//   ....[1]....
        /*0044*/ 	.word	0x00000080


	//   ....[2]....
        /*0048*/ 	.word	0x00000140


	//   ....[3]....
        /*004c*/ 	.word	0x000006c0


	//----- nvinfo : EIATTR_MBARRIER_INSTR_OFFSETS
	.align		4
.L_24:
        /*0050*/ 	.byte	0x04, 0x39
        /*0052*/ 	.short	(.L_26 - .L_25)


	//   ....[0]....
.L_25:
        /*0054*/ 	.word	0x000002f0
        /*0058*/ 	.word	0x000000ff
        /*005c*/ 	.word	0x00032000
        /*0060*/ 	.short	0x0100
        /*0062*/ 	.byte	0x08
	.zero		1


	//   ....[1]....
        /*0064*/ 	.word	0x00000300
        /*0068*/ 	.word	0x000000ff
        /*006c*/ 	.word	0x00032028
        /*0070*/ 	.short	0x0100
        /*0072*/ 	.byte	0x08
	.zero		1


	//   ....[2]....
        /*0074*/ 	.word	0x00000310
        /*0078*/ 	.word	0x000000ff
        /*007c*/ 	.word	0x00032008
        /*0080*/ 	.short	0x0100
        /*0082*/ 	.byte	0x08
	.zero		1


	//   ....[3]....
        /*0084*/ 	.word	0x00000320
        /*0088*/ 	.word	0x000000ff
        /*008c*/ 	.word	0x00032030
        /*0090*/ 	.short	0x0100
        /*0092*/ 	.byte	0x08
	.zero		1


	//   ....[4]....
        /*0094*/ 	.word	0x00000330
        /*0098*/ 	.word	0x000000ff
        /*009c*/ 	.word	0x00032010
        /*00a0*/ 	.short	0x0100
        /*00a2*/ 	.byte	0x08
	.zero		1


	//   ....[5]....
        /*00a4*/ 	.word	0x00000340
        /*00a8*/ 	.word	0x000000ff
        /*00ac*/ 	.word	0x00032038
        /*00b0*/ 	.short	0x0100
        /*00b2*/ 	.byte	0x08
	.zero		1


	//   ....[6]....
        /*00b4*/ 	.word	0x00000350
        /*00b8*/ 	.word	0x000000ff
        /*00bc*/ 	.word	0x00032018
        /*00c0*/ 	.short	0x0100
        /*00c2*/ 	.byte	0x08
	.zero		1


	//   ....[7]....
        /*00c4*/ 	.word	0x00000360
        /*00c8*/ 	.word	0x000000ff
        /*00cc*/ 	.word	0x00032040
        /*00d0*/ 	.short	0x0100
        /*00d2*/ 	.byte	0x08
	.zero		1


	//   ....[8]....
        /*00d4*/ 	.word	0x00000370
        /*00d8*/ 	.word	0x000000ff
        /*00dc*/ 	.word	0x00032020
        /*00e0*/ 	.short	0x0100
        /*00e2*/ 	.byte	0x08
	.zero		1


	//   ....[9]....
        /*00e4*/ 	.word	0x00000380
        /*00e8*/ 	.word	0x000000ff
        /*00ec*/ 	.word	0x00032048
        /*00f0*/ 	.short	0x0100
        /*00f2*/ 	.byte	0x08
	.zero		1


	//   ....[10]....
        /*00f4*/ 	.word	0x00001450
        /*00f8*/ 	.word	0x0000000a
        /*00fc*/ 	.word	0x00032000
        /*0100*/ 	.short	0x010a
        /*0102*/ 	.byte	0x3f
	.zero		1


	//   ....[11]....
        /*0104*/ 	.word	0x00001aa0
        /*0108*/ 	.word	0x0000000b
        /*010c*/ 	.word	0x00032000
        /*0110*/ 	.short	0x010a
        /*0112*/ 	.byte	0x3f
	.zero		1


	//   ....[12]....
        /*0114*/ 	.word	0x00001ff0
        /*0118*/ 	.word	0x0000000b
        /*011c*/ 	.word	0x00000000
        /*0120*/ 	.short	0x0101
        /*0122*/ 	.byte	0x3f
	.zero		1


	//   ....[13]....
        /*0124*/ 	.word	0x000022a0
        /*0128*/ 	.word	0x00000007
        /*012c*/ 	.word	0x00000000
        /*0130*/ 	.short	0x0101
        /*0132*/ 	.byte	0x3f
	.zero		1


	//   ....[14]....
        /*0134*/ 	.word	0x0000d390
        /*0138*/ 	.word	0x0000000a
        /*013c*/ 	.word	0x00032028
        /*0140*/ 	.short	0x010a
        /*0142*/ 	.byte	0x3f
	.zero		1


	//   ....[15]....
        /*0144*/ 	.word	0x0000db80
        /*0148*/ 	.word	0x00000002
        /*014c*/ 	.word	0x00000000
        /*0150*/ 	.short	0x010a
        /*0152*/ 	.byte	0x3f
	.zero		1


	//   ....[16]....
        /*0154*/ 	.word	0x0000dc30
        /*0158*/ 	.word	0x00000000
        /*015c*/ 	.word	0x00000000
        /*0160*/ 	.short	0x010a
        /*0162*/ 	.byte	0x3f
	.zero		1


	//   ....[17]....
        /*0164*/ 	.word	0x0000dce0
        /*0168*/ 	.word	0x00000000
        /*016c*/ 	.word	0x00000000
        /*0170*/ 	.short	0x010a
        /*0172*/ 	.byte	0x3f
	.zero		1


	//   ....[18]....
        /*0174*/ 	.word	0x0000dd90
        /*0178*/ 	.word	0x00000000
        /*017c*/ 	.word	0x00000000
        /*0180*/ 	.short	0x010a
        /*0182*/ 	.byte	0x3f
	.zero		1


	//   ....[19]....
        /*0184*/ 	.word	0x0000de40
        /*0188*/ 	.word	0x00000008
        /*018c*/ 	.word	0x00000000
        /*0190*/ 	.short	0x010a
        /*0192*/ 	.byte	0x3f
	.zero		1


	//----- nvinfo : EIATTR_NUM_MBARRIERS
	.align		4
.L_26:
        /*0194*/ 	.byte	0x03, 0x38
        /*0196*/ 	.short	0x000a


	//----- nvinfo : EIATTR_EXIT_INSTR_OFFSETS
	.align		4
        /*0198*/ 	.byte	0x04, 0x1c
        /*019a*/ 	.short	(.L_28 - .L_27)


	//   ....[0]....
.L_27:
        /*019c*/ 	.word	0x00000f80


	//   ....[1]....
        /*01a0*/ 	.word	0x00002480


	//   ....[2]....
        /*01a4*/ 	.word	0x00002560


	//   ....[3]....
        /*01a8*/ 	.word	0x00002640


	//   ....[4]....
        /*01ac*/ 	.word	0x00009d20


	//   ....[5]....
        /*01b0*/ 	.word	0x00009d60


	//   ....[6]....
        /*01b4*/ 	.word	0x0000d110


	//   ....[7]....
        /*01b8*/ 	.word	0x0000d150


	//   ....[8]....
        /*01bc*/ 	.word	0x0000d170


	//   ....[9]....
        /*01c0*/ 	.word	0x0000da70


	//   ....[10]....
        /*01c4*/ 	.word	0x0000de70


	//----- nvinfo : EIATTR_MAX_THREADS
	.align		4
.L_28:
        /*01c8*/ 	.byte	0x04, 0x05
        /*01ca*/ 	.short	(.L_30 - .L_29)
.L_29:
        /*01cc*/ 	.word	0x00000100
        /*01d0*/ 	.word	0x00000001
        /*01d4*/ 	.word	0x00000001


	//----- nvinfo : EIATTR_CRS_STACK_SIZE
	.align		4
.L_30:
        /*01d8*/ 	.byte	0x04, 0x1e
        /*01da*/ 	.short	(.L_32 - .L_31)
.L_31:
        /*01dc*/ 	.word	0x00000000


	//----- nvinfo : EIATTR_CBANK_PARAM_SIZE
	.align		4
.L_32:
        /*01e0*/ 	.byte	0x03, 0x19
        /*01e2*/ 	.short	0x0470


	//----- nvinfo : EIATTR_PARAM_CBANK
	.align		4
        /*01e4*/ 	.byte	0x04, 0x0a
        /*01e6*/ 	.short	(.L_34 - .L_33)
	.align		4
.L_33:
        /*01e8*/ 	.word	index@(.nv.constant0._ZN7cutlass13device_kernelINS_4conv6kernel13ConvUniversalINS1_16ConvProblemShapeILNS1_8OperatorE2ELi3EEENS1_10collective14CollectiveConvINS1_46MainloopSm90TmaGmmaWarpSpecializedImplicitGemmILS5_2ELi5ELi3EN4cute5tupleIJNSA_1CILi2EEENSC_ILi1EEESE_EEENS1_36KernelImplicitTmaWarpSpecializedSm90ELi1EEENSB_IJNSC_ILi256EEENSB_IJNSC_ILi64EEEEEESK_EEENS_10bfloat16_tESM_NSA_8TiledMMAINSA_8MMA_AtomIJNSA_4SM904GMMA27MMA_64x64x16_F32BF16BF16_SSILNSQ_5MajorE1ELSS_1ELNSQ_7ScaleInE1ELST_1EEEEEENSA_6LayoutINSB_IJSE_SE_SE_EEENSB_IJNSC_ILi0EEESY_SY_EEEEENSB_IJNSA_10UnderscoreES11_S11_EEEEENS7_6detail26Sm90ImplicitGemmTileTraitsINSA_13SM90_TMA_LOADENSA_14ComposedLayoutINSA_7SwizzleILi3ELi4ELi3EEENSA_18smem_ptr_flag_bitsILi16EEENSW_INSB_IJNSB_IJSJ_NSC_ILi4EEEEEENSB_IJNSC_ILi8EEES1E_EEENSB_IJSE_NSC_ILi5EEEEEEEEENSB_IJNSB_IJSE_NSC_ILi4096EEEEEENSB_IJSJ_NSC_ILi512EEEEEENSB_IJSY_NSC_ILi16384EEEEEEEEEEEEEvEENS15_INSA_30SM90_TMA_LOAD_IM2COL_MULTICASTENS17_IS19_S1B_NSW_INSB_IJNSB_IJSJ_SE_EEES1F_S1H_EEENSB_IJNSB_IJSE_SY_EEES1M_NSB_IJSY_S1J_EEEEEEEEEEvEEEENS_8epilogue10collective6detail29Sm90TmaWarpSpecializedAdapterINS24_15DefaultEpilogueISM_NSB_IJlNSB_IJSE_lllEEESY_EEES29_NS23_6thread17LinearCombinationISM_Li1EffLNS2A_9ScaleType4KindE0ELNS_15FloatRoundStyleE2ESM_EENS_4gemm15EpilogueDefaultEEEEEvvEEEEvNT_6ParamsE)
        /*01ec*/ 	.short	0x0210
        /*01ee*/ 	.short	0x0470


	//----- nvinfo : EIATTR_SW_WAR
	.align		4
.L_34:
        /*01f0*/ 	.byte	0x04, 0x36
        /*01f2*/ 	.short	(.L_36 - .L_35)
.L_35:
        /*01f4*/ 	.word	0x00000008
.L_36:


//--------------------- .nv.callgraph             --------------------------
	.section	.nv.callgraph,"",@"SHT_CUDA_CALLGRAPH"
	.align	4
	.sectionentsize	8
	.align		4
        /*0000*/ 	.word	0x00000000
	.align		4
        /*0004*/ 	.word	0xffffffff
	.align		4
        /*0008*/ 	.word	0x00000000
	.align		4
        /*000c*/ 	.word	0xfffffffe
	.align		4
        /*0010*/ 	.word	0x00000000
	.align		4
        /*0014*/ 	.word	0xfffffffd
	.align		4
        /*0018*/ 	.word	0x00000000
	.align		4
        /*001c*/ 	.word	0xfffffffc


//--------------------- .nv.constant4             --------------------------
	.section	.nv.constant4,"a",@progbits
	.align	8
	.align		8
.nv.constant4:
        /*0000*/ 	.dword	_ZN39_INTERNAL_029533cf_4_k_cu_44df9390_33474cuda3std3__45__cpo5beginE
	.align		8
        /*0008*/ 	.dword	_ZN39_INTERNAL_029533cf_4_k_cu_44df9390_33474cuda3std3__45__cpo3endE
	.align		8
        /*0010*/ 	.dword	_ZN39_INTERNAL_029533cf_4_k_cu_44df9390_33474cuda3std3__45__cpo6cbeginE
	.align		8
        /*0018*/ 	.dword	_ZN39_INTERNAL_029533cf_4_k_cu_44df9390_33474cuda3std3__45__cpo4cendE
	.align		8
        /*0020*/ 	.dword	_ZN39_INTERNAL_029533cf_4_k_cu_44df9390_33474cuda3std3__441_GLOBAL__N__029533cf_4_k_cu_44df9390_33476ignoreE
	.align		8
        /*0028*/ 	.dword	_ZN39_INTERNAL_029533cf_4_k_cu_44df9390_33474cuda3std3__419piecewise_constructE
	.align		8
        /*0030*/ 	.dword	_ZN39_INTERNAL_029533cf_4_k_cu_44df9390_33474cuda3std3__48in_placeE
	.align		8
        /*0038*/ 	.dword	_ZN39_INTERNAL_029533cf_4_k_cu_44df9390_33474cuda3std6ranges3__45__cpo4swapE
	.align		8
        /*0040*/ 	.dword	_ZN39_INTERNAL_029533cf_4_k_cu_44df9390_33474cuda3std6ranges3__45__cpo9iter_moveE
	.align		8
        /*0048*/ 	.dword	_ZN39_INTERNAL_029533cf_4_k_cu_44df9390_33474cute7productE
	.align		8
        /*0050*/ 	.dword	_ZN39_INTERNAL_029533cf_4_k_cu_44df9390_33474cute1_E


//--------------------- .text._ZN7cutlass13device_kernelINS_4conv6kernel13ConvUniversalINS1_16ConvProblemShapeILNS1_8OperatorE2ELi3EEENS1_10collective14CollectiveConvINS1_46MainloopSm90TmaGmmaWarpSpecializedImplicitGemmILS5_2ELi5ELi3EN4cute5tupleIJNSA_1CILi2EEENSC_ILi1EEESE_EEENS1_36KernelImplicitTmaWarpSpecializedSm90ELi1EEENSB_IJNSC_ILi256EEENSB_IJNSC_ILi64EEEEEESK_EEENS_10bfloat16_tESM_NSA_8TiledMMAINSA_8MMA_AtomIJNSA_4SM904GMMA27MMA_64x64x16_F32BF16BF16_SSILNSQ_5MajorE1ELSS_1ELNSQ_7ScaleInE1ELST_1EEEEEENSA_6LayoutINSB_IJSE_SE_SE_EEENSB_IJNSC_ILi0EEESY_SY_EEEEENSB_IJNSA_10UnderscoreES11_S11_EEEEENS7_6detail26Sm90ImplicitGemmTileTraitsINSA_13SM90_TMA_LOADENSA_14ComposedLayoutINSA_7SwizzleILi3ELi4ELi3EEENSA_18smem_ptr_flag_bitsILi16EEENSW_INSB_IJNSB_IJSJ_NSC_ILi4EEEEEENSB_IJNSC_ILi8EEES1E_EEENSB_IJSE_NSC_ILi5EEEEEEEEENSB_IJNSB_IJSE_NSC_ILi4096EEEEEENSB_IJSJ_NSC_ILi512EEEEEENSB_IJSY_NSC_ILi16384EEEEEEEEEEEEEvEENS15_INSA_30SM90_TMA_LOAD_IM2COL_MULTICASTENS17_IS19_S1B_NSW_INSB_IJNSB_IJSJ_SE_EEES1F_S1H_EEENSB_IJNSB_IJSE_SY_EEES1M_NSB_IJSY_S1J_EEEEEEEEEEvEEEENS_8epilogue10collective6detail29Sm90TmaWarpSpecializedAdapterINS24_15DefaultEpilogueISM_NSB_IJlNSB_IJSE_lllEEESY_EEES29_NS23_6thread17LinearCombinationISM_Li1EffLNS2A_9ScaleType4KindE0ELNS_15FloatRoundStyleE2ESM_EENS_4gemm15EpilogueDefaultEEEEEvvEEEEvNT_6ParamsE --------------------------
	.section	.text._ZN7cutlass13device_kernelINS_4conv6kernel13ConvUniversalINS1_16ConvProblemShapeILNS1_8OperatorE2ELi3EEENS1_10collective14CollectiveConvINS1_46MainloopSm90TmaGmmaWarpSpecializedImplicitGemmILS5_2ELi5ELi3EN4cute5tupleIJNSA_1CILi2EEENSC_ILi1EEESE_EEENS1_36KernelImplicitTmaWarpSpecializedSm90ELi1EEENSB_IJNSC_ILi256EEENSB_IJNSC_ILi64EEEEEESK_EEENS_10bfloat16_tESM_NSA_8TiledMMAINSA_8MMA_AtomIJNSA_4SM904GMMA27MMA_64x64x16_F32BF16BF16_SSILNSQ_5MajorE1ELSS_1ELNSQ_7ScaleInE1ELST_1EEEEEENSA_6LayoutINSB_IJSE_SE_SE_EEENSB_IJNSC_ILi0EEESY_SY_EEEEENSB_IJNSA_10UnderscoreES11_S11_EEEEENS7_6detail26Sm90ImplicitGemmTileTraitsINSA_13SM90_TMA_LOADENSA_14ComposedLayoutINSA_7SwizzleILi3ELi4ELi3EEENSA_18smem_ptr_flag_bitsILi16EEENSW_INSB_IJNSB_IJSJ_NSC_ILi4EEEEEENSB_IJNSC_ILi8EEES1E_EEENSB_IJSE_NSC_ILi5EEEEEEEEENSB_IJNSB_IJSE_NSC_ILi4096EEEEEENSB_IJSJ_NSC_ILi512EEEEEENSB_IJSY_NSC_ILi16384EEEEEEEEEEEEEvEENS15_INSA_30SM90_TMA_LOAD_IM2COL_MULTICASTENS17_IS19_S1B_NSW_INSB_IJNSB_IJSJ_SE_EEES1F_S1H_EEENSB_IJNSB_IJSE_SY_EEES1M_NSB_IJSY_S1J_EEEEEEEEEEvEEEENS_8epilogue10collective6detail29Sm90TmaWarpSpecializedAdapterINS24_15DefaultEpilogueISM_NSB_IJlNSB_IJSE_lllEEESY_EEES29_NS23_6thread17LinearCombinationISM_Li1EffLNS2A_9ScaleType4KindE0ELNS_15FloatRoundStyleE2ESM_EENS_4gemm15EpilogueDefaultEEEEEvvEEEEvNT_6ParamsE,"ax",@progbits
	.align	128
.text._ZN7cutlass13device_kernelINS_4conv6kernel13ConvUniversalINS1_16ConvProblemShapeILNS1_8OperatorE2ELi3EEENS1_10collective14CollectiveConvINS1_46MainloopSm90TmaGmmaWarpSpecializedImplicitGemmILS5_2ELi5ELi3EN4cute5tupleIJNSA_1CILi2EEENSC_ILi1EEESE_EEENS1_36KernelImplicitTmaWarpSpecializedSm90ELi1EEENSB_IJNSC_ILi256EEENSB_IJNSC_ILi64EEEEEESK_EEENS_10bfloat16_tESM_NSA_8TiledMMAINSA_8MMA_AtomIJNSA_4SM904GMMA27MMA_64x64x16_F32BF16BF16_SSILNSQ_5MajorE1ELSS_1ELNSQ_7ScaleInE1ELST_1EEEEEENSA_6LayoutINSB_IJSE_SE_SE_EEENSB_IJNSC_ILi0EEESY_SY_EEEEENSB_IJNSA_10UnderscoreES11_S11_EEEEENS7_6detail26Sm90ImplicitGemmTileTraitsINSA_13SM90_TMA_LOADENSA_14ComposedLayoutINSA_7SwizzleILi3ELi4ELi3EEENSA_18smem_ptr_flag_bitsILi16EEENSW_INSB_IJNSB_IJSJ_NSC_ILi4EEEEEENSB_IJNSC_ILi8EEES1E_EEENSB_IJSE_NSC_ILi5EEEEEEEEENSB_IJNSB_IJSE_NSC_ILi4096EEEEEENSB_IJSJ_NSC_ILi512EEEEEENSB_IJSY_NSC_ILi16384EEEEEEEEEEEEEvEENS15_INSA_30SM90_TMA_LOAD_IM2COL_MULTICASTENS17_IS19_S1B_NSW_INSB_IJNSB_IJSJ_SE_EEES1F_S1H_EEENSB_IJNSB_IJSE_SY_EEES1M_NSB_IJSY_S1J_EEEEEEEEEEvEEEENS_8epilogue10collective6detail29Sm90TmaWarpSpecializedAdapterINS24_15DefaultEpilogueISM_NSB_IJlNSB_IJSE_lllEEESY_EEES29_NS23_6thread17LinearCombinationISM_Li1EffLNS2A_9ScaleType4KindE0ELNS_15FloatRoundStyleE2ESM_EENS_4gemm15EpilogueDefaultEEEEEvvEEEEvNT_6ParamsE:
        .type           _ZN7cutlass13device_kernelINS_4conv6kernel13ConvUniversalINS1_16ConvProblemShapeILNS1_8OperatorE2ELi3EEENS1_10collective14CollectiveConvINS1_46MainloopSm90TmaGmmaWarpSpecializedImplicitGemmILS5_2ELi5ELi3EN4cute5tupleIJNSA_1CILi2EEENSC_ILi1EEESE_EEENS1_36KernelImplicitTmaWarpSpecializedSm90ELi1EEENSB_IJNSC_ILi256EEENSB_IJNSC_ILi64EEEEEESK_EEENS_10bfloat16_tESM_NSA_8TiledMMAINSA_8MMA_AtomIJNSA_4SM904GMMA27MMA_64x64x16_F32BF16BF16_SSILNSQ_5MajorE1ELSS_1ELNSQ_7ScaleInE1ELST_1EEEEEENSA_6LayoutINSB_IJSE_SE_SE_EEENSB_IJNSC_ILi0EEESY_SY_EEEEENSB_IJNSA_10UnderscoreES11_S11_EEEEENS7_6detail26Sm90ImplicitGemmTileTraitsINSA_13SM90_TMA_LOADENSA_14ComposedLayoutINSA_7SwizzleILi3ELi4ELi3EEENSA_18smem_ptr_flag_bitsILi16EEENSW_INSB_IJNSB_IJSJ_NSC_ILi4EEEEEENSB_IJNSC_ILi8EEES1E_EEENSB_IJSE_NSC_ILi5EEEEEEEEENSB_IJNSB_IJSE_NSC_ILi4096EEEEEENSB_IJSJ_NSC_ILi512EEEEEENSB_IJSY_NSC_ILi16384EEEEEEEEEEEEEvEENS15_INSA_30SM90_TMA_LOAD_IM2COL_MULTICASTENS17_IS19_S1B_NSW_INSB_IJNSB_IJSJ_SE_EEES1F_S1H_EEENSB_IJNSB_IJSE_SY_EEES1M_NSB_IJSY_S1J_EEEEEEEEEEvEEEENS_8epilogue10collective6detail29Sm90TmaWarpSpecializedAdapterINS24_15DefaultEpilogueISM_NSB_IJlNSB_IJSE_lllEEESY_EEES29_NS23_6thread17LinearCombinationISM_Li1EffLNS2A_9ScaleType4KindE0ELNS_15FloatRoundStyleE2ESM_EENS_4gemm15EpilogueDefaultEEEEEvvEEEEvNT_6ParamsE,@function
        .size           _ZN7cutlass13device_kernelINS_4conv6kernel13ConvUniversalINS1_16ConvProblemShapeILNS1_8OperatorE2ELi3EEENS1_10collective14CollectiveConvINS1_46MainloopSm90TmaGmmaWarpSpecializedImplicitGemmILS5_2ELi5ELi3EN4cute5tupleIJNSA_1CILi2EEENSC_ILi1EEESE_EEENS1_36KernelImplicitTmaWarpSpecializedSm90ELi1EEENSB_IJNSC_ILi256EEENSB_IJNSC_ILi64EEEEEESK_EEENS_10bfloat16_tESM_NSA_8TiledMMAINSA_8MMA_AtomIJNSA_4SM904GMMA27MMA_64x64x16_F32BF16BF16_SSILNSQ_5MajorE1ELSS_1ELNSQ_7ScaleInE1ELST_1EEEEEENSA_6LayoutINSB_IJSE_SE_SE_EEENSB_IJNSC_ILi0EEESY_SY_EEEEENSB_IJNSA_10UnderscoreES11_S11_EEEEENS7_6detail26Sm90ImplicitGemmTileTraitsINSA_13SM90_TMA_LOADENSA_14ComposedLayoutINSA_7SwizzleILi3ELi4ELi3EEENSA_18smem_ptr_flag_bitsILi16EEENSW_INSB_IJNSB_IJSJ_NSC_ILi4EEEEEENSB_IJNSC_ILi8EEES1E_EEENSB_IJSE_NSC_ILi5EEEEEEEEENSB_IJNSB_IJSE_NSC_ILi4096EEEEEENSB_IJSJ_NSC_ILi512EEEEEENSB_IJSY_NSC_ILi16384EEEEEEEEEEEEEvEENS15_INSA_30SM90_TMA_LOAD_IM2COL_MULTICASTENS17_IS19_S1B_NSW_INSB_IJNSB_IJSJ_SE_EEES1F_S1H_EEENSB_IJNSB_IJSE_SY_EEES1M_NSB_IJSY_S1J_EEEEEEEEEEvEEEENS_8epilogue10collective6detail29Sm90TmaWarpSpecializedAdapterINS24_15DefaultEpilogueISM_NSB_IJlNSB_IJSE_lllEEESY_EEES29_NS23_6thread17LinearCombinationISM_Li1EffLNS2A_9ScaleType4KindE0ELNS_15FloatRoundStyleE2ESM_EENS_4gemm15EpilogueDefaultEEEEEvvEEEEvNT_6ParamsE,(.L_x_260 - _ZN7cutlass13device_kernelINS_4conv6kernel13ConvUniversalINS1_16ConvProblemShapeILNS1_8OperatorE2ELi3EEENS1_10collective14CollectiveConvINS1_46MainloopSm90TmaGmmaWarpSpecializedImplicitGemmILS5_2ELi5ELi3EN4cute5tupleIJNSA_1CILi2EEENSC_ILi1EEESE_EEENS1_36KernelImplicitTmaWarpSpecializedSm90ELi1EEENSB_IJNSC_ILi256EEENSB_IJNSC_ILi64EEEEEESK_EEENS_10bfloat16_tESM_NSA_8TiledMMAINSA_8MMA_AtomIJNSA_4SM904GMMA27MMA_64x64x16_F32BF16BF16_SSILNSQ_5MajorE1ELSS_1ELNSQ_7ScaleInE1ELST_1EEEEEENSA_6LayoutINSB_IJSE_SE_SE_EEENSB_IJNSC_ILi0EEESY_SY_EEEEENSB_IJNSA_10UnderscoreES11_S11_EEEEENS7_6detail26Sm90ImplicitGemmTileTraitsINSA_13SM90_TMA_LOADENSA_14ComposedLayoutINSA_7SwizzleILi3ELi4ELi3EEENSA_18smem_ptr_flag_bitsILi16EEENSW_INSB_IJNSB_IJSJ_NSC_ILi4EEEEEENSB_IJNSC_ILi8EEES1E_EEENSB_IJSE_NSC_ILi5EEEEEEEEENSB_IJNSB_IJSE_NSC_ILi4096EEEEEENSB_IJSJ_NSC_ILi512EEEEEENSB_IJSY_NSC_ILi16384EEEEEEEEEEEEEvEENS15_INSA_30SM90_TMA_LOAD_IM2COL_MULTICASTENS17_IS19_S1B_NSW_INSB_IJNSB_IJSJ_SE_EEES1F_S1H_EEENSB_IJNSB_IJSE_SY_EEES1M_NSB_IJSY_S1J_EEEEEEEEEEvEEEENS_8epilogue10collective6detail29Sm90TmaWarpSpecializedAdapterINS24_15DefaultEpilogueISM_NSB_IJlNSB_IJSE_lllEEESY_EEES29_NS23_6thread17LinearCombinationISM_Li1EffLNS2A_9ScaleType4KindE0ELNS_15FloatRoundStyleE2ESM_EENS_4gemm15EpilogueDefaultEEEEEvvEEEEvNT_6ParamsE)
        .other          _ZN7cutlass13device_kernelINS_4conv6kernel13ConvUniversalINS1_16ConvProblemShapeILNS1_8OperatorE2ELi3EEENS1_10collective14CollectiveConvINS1_46MainloopSm90TmaGmmaWarpSpecializedImplicitGemmILS5_2ELi5ELi3EN4cute5tupleIJNSA_1CILi2EEENSC_ILi1EEESE_EEENS1_36KernelImplicitTmaWarpSpecializedSm90ELi1EEENSB_IJNSC_ILi256EEENSB_IJNSC_ILi64EEEEEESK_EEENS_10bfloat16_tESM_NSA_8TiledMMAINSA_8MMA_AtomIJNSA_4SM904GMMA27MMA_64x64x16_F32BF16BF16_SSILNSQ_5MajorE1ELSS_1ELNSQ_7ScaleInE1ELST_1EEEEEENSA_6LayoutINSB_IJSE_SE_SE_EEENSB_IJNSC_ILi0EEESY_SY_EEEEENSB_IJNSA_10UnderscoreES11_S11_EEEEENS7_6detail26Sm90ImplicitGemmTileTraitsINSA_13SM90_TMA_LOADENSA_14ComposedLayoutINSA_7SwizzleILi3ELi4ELi3EEENSA_18smem_ptr_flag_bitsILi16EEENSW_INSB_IJNSB_IJSJ_NSC_ILi4EEEEEENSB_IJNSC_ILi8EEES1E_EEENSB_IJSE_NSC_ILi5EEEEEEEEENSB_IJNSB_IJSE_NSC_ILi4096EEEEEENSB_IJSJ_NSC_ILi512EEEEEENSB_IJSY_NSC_ILi16384EEEEEEEEEEEEEvEENS15_INSA_30SM90_TMA_LOAD_IM2COL_MULTICASTENS17_IS19_S1B_NSW_INSB_IJNSB_IJSJ_SE_EEES1F_S1H_EEENSB_IJNSB_IJSE_SY_EEES1M_NSB_IJSY_S1J_EEEEEEEEEEvEEEENS_8epilogue10collective6detail29Sm90TmaWarpSpecializedAdapterINS24_15DefaultEpilogueISM_NSB_IJlNSB_IJSE_lllEEESY_EEES29_NS23_6thread17LinearCombinationISM_Li1EffLNS2A_9ScaleType4KindE0ELNS_15FloatRoundStyleE2ESM_EENS_4gemm15EpilogueDefaultEEEEEvvEEEEvNT_6ParamsE,@"STO_CUDA_ENTRY STV_DEFAULT"
_ZN7cutlass13device_kernelINS_4conv6kernel13ConvUniversalINS1_16ConvProblemShapeILNS1_8OperatorE2ELi3EEENS1_10collective14CollectiveConvINS1_46MainloopSm90TmaGmmaWarpSpecializedImplicitGemmILS5_2ELi5ELi3EN4cute5tupleIJNSA_1CILi2EEENSC_ILi1EEESE_EEENS1_36KernelImplicitTmaWarpSpecializedSm90ELi1EEENSB_IJNSC_ILi256EEENSB_IJNSC_ILi64EEEEEESK_EEENS_10bfloat16_tESM_NSA_8TiledMMAINSA_8MMA_AtomIJNSA_4SM904GMMA27MMA_64x64x16_F32BF16BF16_SSILNSQ_5MajorE1ELSS_1ELNSQ_7ScaleInE1ELST_1EEEEEENSA_6LayoutINSB_IJSE_SE_SE_EEENSB_IJNSC_ILi0EEESY_SY_EEEEENSB_IJNSA_10UnderscoreES11_S11_EEEEENS7_6detail26Sm90ImplicitGemmTileTraitsINSA_13SM90_TMA_LOADENSA_14ComposedLayoutINSA_7SwizzleILi3ELi4ELi3EEENSA_18smem_ptr_flag_bitsILi16EEENSW_INSB_IJNSB_IJSJ_NSC_ILi4EEEEEENSB_IJNSC_ILi8EEES1E_EEENSB_IJSE_NSC_ILi5EEEEEEEEENSB_IJNSB_IJSE_NSC_ILi4096EEEEEENSB_IJSJ_NSC_ILi512EEEEEENSB_IJSY_NSC_ILi16384EEEEEEEEEEEEEvEENS15_INSA_30SM90_TMA_LOAD_IM2COL_MULTICASTENS17_IS19_S1B_NSW_INSB_IJNSB_IJSJ_SE_EEES1F_S1H_EEENSB_IJNSB_IJSE_SY_EEES1M_NSB_IJSY_S1J_EEEEEEEEEEvEEEENS_8epilogue10collective6detail29Sm90TmaWarpSpecializedAdapterINS24_15DefaultEpilogueISM_NSB_IJlNSB_IJSE_lllEEESY_EEES29_NS23_6thread17LinearCombinationISM_Li1EffLNS2A_9ScaleType4KindE0ELNS_15FloatRoundStyleE2ESM_EENS_4gemm15EpilogueDefaultEEEEEvvEEEEvNT_6ParamsE:
[----:B------:R-:W-:Y:S01]  /*0000*/  LDC R1, c[0x0][0x28] ;  /* 0x00000a00ff017b82 */ /* 0x000fe20000000800 */
[----:B------:R-:W0:Y:S01]  /*0010*/  S2R R13, SR_TID.X ;  /* 0x00000000000d7919 */ /* 0x000e220000002100 */
[----:B------:R-:W-:Y:S01]  /*0020*/  ELECT P0, URZ, PT ;  /* 0x00000000003f782f */ /* 0x000fe20003800000 */
[----:B------:R-:W-:Y:S01]  /*0030*/  BSSY B0, `(.L_x_0) ;  /* 0x0000010000007945 */ /* 0x000fe20003800000 */
[----:B------:R-:W1:Y:S01]  /*0040*/  S2R R14, SR_CTAID.X ;  /* 0x00000000000e7919 */ /* 0x000e620000002500 */
[--C-:B0-----:R-:W-:Y:S02]  /*0050*/  SHF.R.U32.HI R0, RZ, 0x5, R13.reuse ;  /* 0x00000005ff007819 */ /* 0x101fe4000001160d */
[----:B------:R-:W-:-:S03]  /*0060*/  SHF.R.U32.HI R3, RZ, 0x7, R13 ;  /* 0x00000007ff037819 */ /* 0x000fc6000001160d */
[----:B------:R-:W0:Y:S04]  /*0070*/  SHFL.IDX PT, R2, R0, RZ, 0x1f ;  /* 0x00001fff00027589 */ /* 0x000e2800000e0000 */
[----:B------:R2:W3:Y:S01]  /*0080*/  SHFL.IDX PT, R11, R3, RZ, 0x1f ;  /* 0x00001fff030b7589 */ /* 0x0004e200000e0000 */
[----:B0-----:R-:W-:-:S13]  /*0090*/  ISETP.NE.OR P0, PT, R2, RZ, !P0 ;  /* 0x000000ff0200720c */ /* 0x001fda0004705670 */
[----:B-123--:R-:W-:Y:S05]  /*00a0*/  @P0 BRA `(.L_x_1) ;  /* 0x0000000000200947 */ /* 0x00efea0003800000 */
[----:B------:R-:W-:Y:S02]  /*00b0*/  ULDC.64 UR4, c[0x0][0x198] ;  /* 0x0000660000047ab9 */ /* 0x000fe40000000a00 */
[----:B------:R-:W-:Y:S02]  /*00c0*/  UIADD3 UR6, UP0, UR4, 0xf0, URZ ;  /* 0x000000f004067890 */ /* 0x000fe4000ff1e03f */
[----:B------:R-:W-:Y:S02]  /*00d0*/  UIADD3 UR4, UP1, UR4, 0x1f0, URZ ;  /* 0x000001f004047890 */ /* 0x000fe4000ff3e03f */
[----:B------:R-:W-:Y:S02]  /*00e0*/  UIADD3.X UR7, URZ, UR5, URZ, UP0, !UPT ;  /* 0x000000053f077290 */ /* 0x000fe400087fe43f */
[----:B------:R-:W-:-:S07]  /*00f0*/  UIADD3.X UR5, URZ, UR5, URZ, UP1, !UPT ;  /* 0x000000053f057290 */ /* 0x000fce0008ffe43f */
[----:B------:R0:W-:Y:S02]  /*0100*/  UTMACCTL.PF [UR6] ;  /* 0x00000000060079b9 */ /* 0x0001e40008040000 */
[----:B------:R0:W-:Y:S02]  /*0110*/  UTMACCTL.PF [UR4] ;  /* 0x00000000040079b9 */ /* 0x0001e40008040000 */
[----:B0-----:R-:W-:Y:S01]  /*0120*/  NOP ;  /* 0x0000000000007918 */ /* 0x001fe20000000000 */
.L_x_1:
[----:B------:R-:W-:Y:S05]  /*0130*/  BSYNC B0 ;  /* 0x0000000000007941 */ /* 0x000fea0003800000 */
.L_x_0:
[----:B------:R-:W0:Y:S01]  /*0140*/  SHFL.IDX PT, R0, R0, RZ, 0x1f ;  /* 0x00001fff00007589 */ /* 0x000e2200000e0000 */
[----:B------:R-:W-:Y:S02]  /*0150*/  SHF.R.S32.HI R4, RZ, 0x1f, R13 ;  /* 0x0000001fff047819 */ /* 0x000fe4000001140d */
[----:B------:R-:W-:Y:S01]  /*0160*/  I2FP.F32.U32 R6, R14 ;  /* 0x0000000e00067245 */ /* 0x000fe20000201000 */
[----:B------:R-:W1:Y:S01]  /*0170*/  S2R R15, SR_CTAID.Y ;  /* 0x00000000000f7919 */ /* 0x000e620000002600 */
[----:B------:R-:W-:-:S04]  /*0180*/  LEA.HI R4, R4, R13, RZ, 0x7 ;  /* 0x0000000d04047211 */ /* 0x000fc800078f38ff */
[----:B------:R-:W-:-:S05]  /*0190*/  LOP3.LUT R4, R4, 0xffffff80, RZ, 0xc0, !PT ;  /* 0xffffff8004047812 */ /* 0x000fca00078ec0ff */
[----:B------:R-:W-:-:S05]  /*01a0*/  IMAD.IADD R18, R13, 0x1, -R4 ;  /* 0x000000010d127824 */ /* 0x000fca00078e0a04 */
[----:B------:R-:W-:-:S04]  /*01b0*/  SHF.R.S32.HI R3, RZ, 0x1f, R18 ;  /* 0x0000001fff037819 */ /* 0x000fc80000011412 */
[----:B------:R-:W-:Y:S02]  /*01c0*/  LEA.HI R3, R3, R18, RZ, 0x3 ;  /* 0x0000001203037211 */ /* 0x000fe400078f18ff */
[----:B0-----:R-:W-:Y:S02]  /*01d0*/  ISETP.NE.AND P0, PT, R0, RZ, PT ;  /* 0x000000ff0000720c */ /* 0x001fe40003f05270 */
[--C-:B------:R-:W-:Y:S02]  /*01e0*/  SHF.R.S32.HI R4, RZ, 0x3, R3.reuse ;  /* 0x00000003ff047819 */ /* 0x100fe40000011403 */
[----:B------:R-:W-:Y:S02]  /*01f0*/  SHF.R.S32.HI R3, RZ, 0x1f, R3 ;  /* 0x0000001fff037819 */ /* 0x000fe40000011403 */
[----:B------:R-:W-:-:S07]  /*0200*/  SHF.R.S32.HI R5, RZ, 0x1f, R0 ;  /* 0x0000001fff057819 */ /* 0x000fce0000011400 */
[----:B-1----:R-:W-:Y:S05]  /*0210*/  @P0 BRA `(.L_x_2) ;  /* 0x0000000000600947 */ /* 0x002fea0003800000 */
[----:B------:R-:W0:Y:S01]  /*0220*/  S2UR UR8, SR_CgaCtaId ;  /* 0x00000000000879c3 */ /* 0x000e220000008800 */
[----:B------:R-:W-:Y:S01]  /*0230*/  UMOV UR4, 0x400 ;  /* 0x0000040000047882 */ /* 0x000fe20000000000 */
[----:B------:R-:W-:Y:S01]  /*0240*/  UMOV UR5, 0x1 ;  /* 0x0000000100057882 */ /* 0x000fe20000000000 */
[----:B------:R-:W-:Y:S01]  /*0250*/  UMOV UR6, 0x2 ;  /* 0x0000000200067882 */ /* 0x000fe20000000000 */
[----:B------:R-:W-:Y:S01]  /*0260*/  ELECT P0, URZ, PT ;  /* 0x00000000003f782f */ /* 0x000fe20003800000 */
[----:B------:R-:W-:-:S04]  /*0270*/  UIADD3 UR6, -UR6, 0x100000, URZ ;  /* 0x0010000006067890 */ /* 0x000fc8000fffe13f */
[----:B------:R-:W-:Y:S02]  /*0280*/  USHF.L.U32 UR7, UR6, 0xb, URZ ;  /* 0x0000000b06077899 */ /* 0x000fe4000800063f */
[----:B------:R-:W-:Y:S02]  /*0290*/  USHF.L.U32 UR6, UR6, 0x1, URZ ;  /* 0x0000000106067899 */ /* 0x000fe4000800063f */
[----:B0-----:R-:W-:Y:S02]  /*02a0*/  ULEA UR8, UR8, UR4, 0x18 ;  /* 0x0000000408087291 */ /* 0x001fe4000f8ec03f */
[----:B------:R-:W-:-:S04]  /*02b0*/  UIADD3 UR4, -UR5, 0x100000, URZ ;  /* 0x0010000005047890 */ /* 0x000fc8000fffe13f */
[----:B------:R-:W-:Y:S02]  /*02c0*/  USHF.L.U32 UR5, UR4, 0xb, URZ ;  /* 0x0000000b04057899 */ /* 0x000fe4000800063f */
[----:B------:R-:W-:Y:S01]  /*02d0*/  USHF.L.U32 UR4, UR4, 0x1, URZ ;  /* 0x0000000104047899 */ /* 0x000fe2000800063f */
[----:B------:R-:W0:Y:S11]  /*02e0*/  FENCE.VIEW.ASYNC.S ;  /* 0x00000000000073c6 */ /* 0x000e360000000000 */
[----:B0-----:R0:W1:Y:S01]  /*02f0*/  SYNCS.EXCH.64 URZ, [UR8+0x32000], UR4 ;  /* 0x03200004083f75b2 */ /* 0x0010620008000100 */
[----:B------:R0:W2:Y:S01]  /*0300*/  SYNCS.EXCH.64 URZ, [UR8+0x32028], UR6 ;  /* 0x03202806083f75b2 */ /* 0x0000a20008000100 */
[----:B------:R0:W3:Y:S01]  /*0310*/  SYNCS.EXCH.64 URZ, [UR8+0x32008], UR4 ;  /* 0x03200804083f75b2 */ /* 0x0000e20008000100 */
[----:B------:R0:W4:Y:S01]  /*0320*/  SYNCS.EXCH.64 URZ, [UR8+0x32030], UR6 ;  /* 0x03203006083f75b2 */ /* 0x0001220008000100 */
[----:B------:R0:W0:Y:S01]  /*0330*/  SYNCS.EXCH.64 URZ, [UR8+0x32010], UR4 ;  /* 0x03201004083f75b2 */ /* 0x0000220008000100 */
[----:B------:R0:W0:Y:S01]  /*0340*/  SYNCS.EXCH.64 URZ, [UR8+0x32038], UR6 ;  /* 0x03203806083f75b2 */ /* 0x0000220008000100 */
[----:B------:R0:W0:Y:S01]  /*0350*/  SYNCS.EXCH.64 URZ, [UR8+0x32018], UR4 ;  /* 0x03201804083f75b2 */ /* 0x0000220008000100 */
[----:B------:R0:W0:Y:S01]  /*0360*/  SYNCS.EXCH.64 URZ, [UR8+0x32040], UR6 ;  /* 0x03204006083f75b2 */ /* 0x0000220008000100 */
[----:B------:R0:W0:Y:S01]  /*0370*/  SYNCS.EXCH.64 URZ, [UR8+0x32020], UR4 ;  /* 0x03202004083f75b2 */ /* 0x0000220008000100 */
[----:B------:R0:W0:Y:S01]  /*0380*/  SYNCS.EXCH.64 URZ, [UR8+0x32048], UR6 ;  /* 0x03204806083f75b2 */ /* 0x0000220008000100 */
[----:B------:R-:W-:Y:S01]  /*0390*/  NOP ;  /* 0x0000000000007918 */ /* 0x000fe20000000000 */
.L_x_2:
[----:B0-----:R-:W-:Y:S01]  /*03a0*/  ULDC UR4, c[0x0][0x150] ;  /* 0x0000540000047ab9 */ /* 0x001fe20000000800 */
[----:B------:R-:W-:Y:S01]  /*03b0*/  LEA.HI R3, R3, R4, RZ, 0x2 ;  /* 0x0000000403037211 */ /* 0x000fe200078f10ff */
[----:B------:R-:W-:Y:S01]  /*03c0*/  FMUL R6, R6, UR4 ;  /* 0x0000000406067c20 */ /* 0x000fe20008400000 */
[----:B------:R-:W-:Y:S01]  /*03d0*/  LEA.HI R5, R5, R0, RZ, 0x2 ;  /* 0x0000000005057211 */ /* 0x000fe200078f10ff */
[----:B------:R-:W-:Y:S01]  /*03e0*/  ULDC UR4, c[0x0][0x154] ;  /* 0x0000550000047ab9 */ /* 0x000fe20000000800 */
[----:B------:R-:W-:Y:S01]  /*03f0*/  LOP3.LUT R3, R3, 0xfffffffc, RZ, 0xc0, !PT ;  /* 0xfffffffc03037812 */ /* 0x000fe200078ec0ff */
[----:B------:R-:W0:Y:S01]  /*0400*/  LDC R8, c[0x0][0x140] ;  /* 0x00005000ff087b82 */ /* 0x000e220000000800 */
[----:B------:R-:W-:Y:S01]  /*0410*/  LOP3.LUT R5, R5, 0x3ffffffc, RZ, 0xc0, !PT ;  /* 0x3ffffffc05057812 */ /* 0x000fe200078ec0ff */
[----:B------:R-:W5:Y:S01]  /*0420*/  F2I.U32.TRUNC.NTZ R6, R6 ;  /* 0x0000000600067305 */ /* 0x000f62000020f000 */
[----:B------:R-:W-:Y:S01]  /*0430*/  LOP3.LUT P0, RZ, R18, 0x7, RZ, 0xc0, !PT ;  /* 0x0000000712ff7812 */ /* 0x000fe2000780c0ff */
[----:B------:R-:W-:Y:S01]  /*0440*/  IMAD.IADD R3, R4, 0x1, -R3 ;  /* 0x0000000104037824 */ /* 0x000fe200078e0a03 */
[----:B------:R-:W-:Y:S01]  /*0450*/  I2FP.F32.U32 R4, R15 ;  /* 0x0000000f00047245 */ /* 0x000fe20000201000 */
[----:B------:R-:W-:Y:S01]  /*0460*/  IMAD.IADD R0, R0, 0x1, -R5 ;  /* 0x0000000100007824 */ /* 0x000fe200078e0a05 */
[----:B------:R-:W-:Y:S01]  /*0470*/  ISETP.NE.AND P3, PT, R11, 0x1, PT ;  /* 0x000000010b00780c */ /* 0x000fe20003f65270 */
[----:B------:R-:W-:Y:S01]  /*0480*/  NOP ;  /* 0x0000000000007918 */ /* 0x000fe20000000000 */
[----:B------:R-:W-:Y:S01]  /*0490*/  NOP ;  /* 0x0000000000007918 */ /* 0x000fe20000000000 */
[----:B------:R-:W-:-:S02]  /*04a0*/  IMAD R0, R0, 0x4, R3 ;  /* 0x0000000400007824 */ /* 0x000fc400078e0203 */
[----:B------:R-:W-:Y:S01]  /*04b0*/  FMUL R7, R4, UR4 ;  /* 0x0000000404077c20 */ /* 0x000fe20008400000 */
[----:B------:R-:W-:Y:S02]  /*04c0*/  ULDC UR4, c[0x0][0x144] ;  /* 0x0000510000047ab9 */ /* 0x000fe40000000800 */
[C---:B------:R-:W-:Y:S01]  /*04d0*/  LEA.HI R3, R0.reuse, R0, RZ, 0x1 ;  /* 0x0000000000037211 */ /* 0x040fe200078f08ff */
[----:B-----5:R-:W-:Y:S02]  /*04e0*/  IMAD.MOV R5, RZ, RZ, -R6 ;  /* 0x000000ffff057224 */ /* 0x020fe400078e0a06 */
[----:B------:R-:W5:Y:S01]  /*04f0*/  F2I.U32.TRUNC.NTZ R7, R7 ;  /* 0x0000000700077305 */ /* 0x000f62000020f000 */
[----:B------:R-:W-:Y:S01]  /*0500*/  LOP3.LUT R3, R3, 0xfffffffe, RZ, 0xc0, !PT ;  /* 0xfffffffe03037812 */ /* 0x000fe200078ec0ff */
[----:B------:R-:W-:Y:S01]  /*0510*/  IMAD R4, R5, UR4, R14 ;  /* 0x0000000405047c24 */ /* 0x000fe2000f8e020e */
[----:B------:R-:W-:Y:S01]  /*0520*/  ULDC UR4, c[0x0][0x148] ;  /* 0x0000520000047ab9 */ /* 0x000fe20000000800 */
[----:B------:R-:W-:Y:S01]  /*0530*/  IMAD.SHL.U32 R5, R0, 0x4, RZ ;  /* 0x0000000400057824 */ /* 0x000fe200078e00ff */
[----:B0-----:R-:W-:Y:S01]  /*0540*/  ISETP.EQ.U32.AND P1, PT, R8, 0x1, PT ;  /* 0x000000010800780c */ /* 0x001fe20003f22070 */
[----:B------:R-:W-:-:S05]  /*0550*/  IMAD.IADD R3, R0, 0x1, -R3 ;  /* 0x0000000100037824 */ /* 0x000fca00078e0a03 */
[----:B------:R-:W-:Y:S02]  /*0560*/  ISETP.NE.AND P4, PT, R3, R4, PT ;  /* 0x000000040300720c */ /* 0x000fe40003f85270 */
[----:B------:R-:W-:Y:S01]  /*0570*/  SHF.R.S32.HI R3, RZ, 0x1f, R2 ;  /* 0x0000001fff037819 */ /* 0x000fe20000011402 */
[----:B-----5:R-:W-:Y:S01]  /*0580*/  IMAD.MOV R6, RZ, RZ, -R7 ;  /* 0x000000ffff067224 */ /* 0x020fe200078e0a07 */
[----:B------:R-:W-:Y:S01]  /*0590*/  LOP3.LUT R4, R0, 0xc, R5, 0x78, !PT ;  /* 0x0000000c00047812 */ /* 0x000fe200078e7805 */
[----:B------:R-:W-:Y:S01]  /*05a0*/  IMAD.MOV.U32 R7, RZ, RZ, 0x1 ;  /* 0x00000001ff077424 */ /* 0x000fe200078e00ff */
[----:B------:R-:W-:Y:S01]  /*05b0*/  LEA.HI R3, R3, R2, RZ, 0x2 ;  /* 0x0000000203037211 */ /* 0x000fe200078f10ff */
[----:B------:R-:W-:Y:S01]  /*05c0*/  IMAD R5, R6, UR4, R15 ;  /* 0x0000000406057c24 */ /* 0x000fe2000f8e020f */
[----:B------:R-:W-:Y:S02]  /*05d0*/  ISETP.LT.U32.AND P0, PT, R4, 0x2, !P0 ;  /* 0x000000020400780c */ /* 0x000fe40004701070 */
[----:B------:R-:W-:-:S03]  /*05e0*/  LOP3.LUT R3, R3, 0xfffffffc, RZ, 0xc0, !PT ;  /* 0xfffffffc03037812 */ /* 0x000fc600078ec0ff */
[----:B------:R-:W-:Y:S02]  /*05f0*/  @P4 LEA.HI R0, R4, R4, RZ, 0x1 ;  /* 0x0000000404004211 */ /* 0x000fe400078f08ff */
[----:B------:R-:W-:Y:S02]  /*0600*/  IMAD.IADD R10, R2, 0x1, -R3 ;  /* 0x00000001020a7824 */ /* 0x000fe400078e0a03 */
[----:B------:R-:W-:-:S03]  /*0610*/  @P4 SHF.R.S32.HI R0, RZ, 0x1, R0 ;  /* 0x00000001ff004819 */ /* 0x000fc60000011400 */
[----:B------:R-:W-:Y:S02]  /*0620*/  LOP3.LUT P2, RZ, R11, R10, RZ, 0xfc, !PT ;  /* 0x0000000a0bff7212 */ /* 0x000fe4000784fcff */
[----:B------:R-:W-:Y:S02]  /*0630*/  @P4 ISETP.NE.AND P5, PT, R0, R5, PT ;  /* 0x000000050000420c */ /* 0x000fe40003fa5270 */
[----:B------:R-:W-:Y:S02]  /*0640*/  SEL R6, RZ, 0x1, P2 ;  /* 0x00000001ff067807 */ /* 0x000fe40001000000 */
[----:B------:R-:W-:Y:S02]  /*0650*/  SEL R0, RZ, 0x1, !P0 ;  /* 0x00000001ff007807 */ /* 0x000fe40004000000 */
[----:B------:R-:W-:Y:S02]  /*0660*/  @P4 SEL R7, RZ, 0x1, P5 ;  /* 0x00000001ff074807 */ /* 0x000fe40002800000 */
[----:B------:R-:W-:-:S02]  /*0670*/  SEL R6, R6, 0x2, P3 ;  /* 0x0000000206067807 */ /* 0x000fc40001800000 */
[----:B------:R-:W-:Y:S01]  /*0680*/  LOP3.LUT R7, R7, R0, RZ, 0xc0, !PT ;  /* 0x0000000007077212 */ /* 0x000fe200078ec0ff */
[----:B------:R-:W-:Y:S06]  /*0690*/  @!P1 BRA `(.L_x_3) ;  /* 0x0000000000089947 */ /* 0x000fec0003800000 */
[----:B-1234-:R-:W-:Y:S01]  /*06a0*/  UCGABAR_ARV ;  /* 0x00000000000079c7 */ /* 0x01efe20008000000 */
[----:B------:R-:W-:Y:S05]  /*06b0*/  BRA `(.L_x_4) ;  /* 0x0000000000047947 */ /* 0x000fea0003800000 */
.L_x_3:
[----:B-1234-:R-:W-:Y:S01]  /*06c0*/  NOP ;  /* 0x0000000000007918 */ /* 0x01efe20000000000 */
.L_x_4:
[----:B------:R-:W-:Y:S01]  /*06d0*/  ULDC.64 UR4, c[0x0][0x618] ;  /* 0x0001860000047ab9 */ /* 0x000fe20000000a00 */
[----:B------:R-:W-:Y:S01]  /*06e0*/  ULDC.64 UR12, c[0x0][0x208] ;  /* 0x00008200000c7ab9 */ /* 0x000fe20000000a00 */
[----:B------:R-:W-:-:S04]  /*06f0*/  ISETP.NE.U32.AND P0, PT, RZ, UR4, PT ;  /* 0x00000004ff007c0c */ /* 0x000fc8000bf05070 */
[----:B------:R-:W-:-:S13]  /*0700*/  ISETP.NE.AND.EX P0, PT, RZ, UR5, PT, P0 ;  /* 0x00000005ff007c0c */ /* 0x000fda000bf05300 */
[----:B------:R-:W-:Y:S05]  /*0710*/  @!P0 BRA `(.L_x_5) ;  /* 0x00000000001c8947 */ /* 0x000fea0003800000 */
[----:B------:R-:W0:Y:S02]  /*0720*/  LDC.64 R2, c[0x0][0x618] ;  /* 0x00018600ff027b82 */ /* 0x000e240000000a00 */
[----:B0-----:R-:W2:Y:S02]  /*0730*/  LDG.E.64 R2, desc[UR12][R2.64] ;  /* 0x0000000c02027981 */ /* 0x001ea4000c1e1b00 */
[----:B--2---:R-:W-:-:S04]  /*0740*/  ISETP.NE.U32.AND P0, PT, R2, RZ, PT ;  /* 0x000000ff0200720c */ /* 0x004fc80003f05070 */
[----:B------:R-:W-:-:S13]  /*0750*/  ISETP.NE.AND.EX P0, PT, R3, RZ, PT, P0 ;  /* 0x000000ff0300720c */ /* 0x000fda0003f05300 */
[----:B------:R-:W-:Y:S05]  /*0760*/  @!P0 BRA `(.L_x_5) ;  /* 0x0000000000088947 */ /* 0x000fea0003800000 */
[----:B------:R0:W5:Y:S01]  /*0770*/  LD.E R0, desc[UR12][R2.64] ;  /* 0x0000000c02007980 */ /* 0x000162000c101900 */
[----:B------:R-:W-:Y:S05]  /*0780*/  BRA `(.L_x_6) ;  /* 0x0000000000207947 */ /* 0x000fea0003800000 */
.L_x_5:
[----:B------:R-:W-:Y:S02]  /*0790*/  ULDC.64 UR4, c[0x0][0x608] ;  /* 0x0001820000047ab9 */ /* 0x000fe40000000a00 */
[----:B------:R-:W-:-:S04]  /*07a0*/  ISETP.NE.U32.AND P0, PT, RZ, UR4, PT ;  /* 0x00000004ff007c0c */ /* 0x000fc8000bf05070 */
[----:B------:R-:W-:-:S13]  /*07b0*/  ISETP.NE.AND.EX P0, PT, RZ, UR5, PT, P0 ;  /* 0x00000005ff007c0c */ /* 0x000fda000bf05300 */
[----:B------:R-:W-:Y:S05]  /*07c0*/  @!P0 BRA `(.L_x_7) ;  /* 0x00000000000c8947 */ /* 0x000fea0003800000 */
[----:B------:R-:W0:Y:S02]  /*07d0*/  LDC.64 R2, c[0x0][0x608] ;  /* 0x00018200ff027b82 */ /* 0x000e240000000a00 */
[----:B0-----:R1:W5:Y:S01]  /*07e0*/  LDG.E R0, desc[UR12][R2.64] ;  /* 0x0000000c02007981 */ /* 0x001362000c1e1900 */
[----:B------:R-:W-:Y:S05]  /*07f0*/  BRA `(.L_x_6) ;  /* 0x0000000000047947 */ /* 0x000fea0003800000 */
.L_x_7:
[----:B------:R-:W2:Y:S02]  /*0800*/  LDC R0, c[0x0][0x600] ;  /* 0x00018000ff007b82 */ /* 0x000ea40000000800 */
.L_x_6:
[----:B------:R-:W-:Y:S02]  /*0810*/  ULDC.64 UR4, c[0x0][0x620] ;  /* 0x0001880000047ab9 */ /* 0x000fe40000000a00 */
[----:B------:R-:W-:-:S04]  /*0820*/  ISETP.NE.U32.AND P0, PT, RZ, UR4, PT ;  /* 0x00000004ff007c0c */ /* 0x000fc8000bf05070 */
[----:B------:R-:W-:-:S13]  /*0830*/  ISETP.NE.AND.EX P0, PT, RZ, UR5, PT, P0 ;  /* 0x00000005ff007c0c */ /* 0x000fda000bf05300 */
[----:B------:R-:W-:Y:S05]  /*0840*/  @!P0 BRA `(.L_x_8) ;  /* 0x00000000001c8947 */ /* 0x000fea0003800000 */
[----:B01----:R-:W0:Y:S02]  /*0850*/  LDC.64 R2, c[0x0][0x620] ;  /* 0x00018800ff027b82 */ /* 0x003e240000000a00 */
[----:B0-----:R-:W3:Y:S02]  /*0860*/  LDG.E.64 R2, desc[UR12][R2.64] ;  /* 0x0000000c02027981 */ /* 0x001ee4000c1e1b00 */
[----:B---3--:R-:W-:-:S04]  /*0870*/  ISETP.NE.U32.AND P0, PT, R2, RZ, PT ;  /* 0x000000ff0200720c */ /* 0x008fc80003f05070 */
[----:B------:R-:W-:-:S13]  /*0880*/  ISETP.NE.AND.EX P0, PT, R3, RZ, PT, P0 ;  /* 0x000000ff0300720c */ /* 0x000fda0003f05300 */
[----:B------:R-:W-:Y:S05]  /*0890*/  @!P0 BRA `(.L_x_8) ;  /* 0x0000000000088947 */ /* 0x000fea0003800000 */
[----:B------:R0:W5:Y:S01]  /*08a0*/  LD.E R2, desc[UR12][R2.64] ;  /* 0x0000000c02027980 */ /* 0x000162000c101900 */
[----:B------:R-:W-:Y:S05]  /*08b0*/  BRA `(.L_x_9) ;  /* 0x0000000000207947 */ /* 0x000fea0003800000 */
.L_x_8:
[----:B------:R-:W-:Y:S02]  /*08c0*/  ULDC.64 UR4, c[0x0][0x610] ;  /* 0x0001840000047ab9 */ /* 0x000fe40000000a00 */
[----:B------:R-:W-:-:S04]  /*08d0*/  ISETP.NE.U32.AND P0, PT, RZ, UR4, PT ;  /* 0x00000004ff007c0c */ /* 0x000fc8000bf05070 */
[----:B------:R-:W-:-:S13]  /*08e0*/  ISETP.NE.AND.EX P0, PT, RZ, UR5, PT, P0 ;  /* 0x00000005ff007c0c */ /* 0x000fda000bf05300 */
[----:B------:R-:W-:Y:S05]  /*08f0*/  @!P0 BRA `(.L_x_10) ;  /* 0x00000000000c8947 */ /* 0x000fea0003800000 */
[----:B01----:R-:W0:Y:S02]  /*0900*/  LDC.64 R2, c[0x0][0x610] ;  /* 0x00018400ff027b82 */ /* 0x003e240000000a00 */
[----:B0-----:R1:W5:Y:S01]  /*0910*/  LDG.E R2, desc[UR12][R2.64] ;  /* 0x0000000c02027981 */ /* 0x001362000c1e1900 */
[----:B------:R-:W-:Y:S05]  /*0920*/  BRA `(.L_x_9) ;  /* 0x0000000000047947 */ /* 0x000fea0003800000 */
.L_x_10:
[----:B01----:R-:W3:Y:S02]  /*0930*/  LDC R2, c[0x0][0x604] ;  /* 0x00018100ff027b82 */ /* 0x003ee40000000800 */
.L_x_9:
[----:B01----:R-:W0:Y:S01]  /*0940*/  LDC R3, c[0x0][0x4d8] ;  /* 0x00013600ff037b82 */ /* 0x003e220000000800 */
[----:B------:R-:W-:-:S07]  /*0950*/  IABS R19, R15 ;  /* 0x0000000f00137213 */ /* 0x000fce0000000000 */
[----:B------:R-:W1:Y:S08]  /*0960*/  LDC R17, c[0x0][0x4dc] ;  /* 0x00013700ff117b82 */ /* 0x000e700000000800 */
[----:B------:R-:W4:Y:S01]  /*0970*/  LDC R152, c[0x0][0x4e0] ;  /* 0x00013800ff987b82 */ /* 0x000f220000000800 */
[----:B0-----:R-:W-:-:S05]  /*0980*/  VIADD R3, R3, 0x3f ;  /* 0x0000003f03037836 */ /* 0x001fca0000000000 */
[----:B------:R-:W-:Y:S02]  /*0990*/  SHF.R.S32.HI R8, RZ, 0x1f, R3 ;  /* 0x0000001fff087819 */ /* 0x000fe40000011403 */
[----:B-1----:R-:W-:Y:S02]  /*09a0*/  IABS R22, R17 ;  /* 0x0000001100167213 */ /* 0x002fe40000000000 */
[----:B------:R-:W-:Y:S02]  /*09b0*/  LEA.HI R8, R8, R3, RZ, 0x6 ;  /* 0x0000000308087211 */ /* 0x000fe400078f30ff */
[----:B------:R-:W0:Y:S02]  /*09c0*/  I2F.RP R12, R22 ;  /* 0x00000016000c7306 */ /* 0x000e240000209400 */
[----:B------:R-:W-:-:S04]  /*09d0*/  SHF.R.S32.HI R16, RZ, 0x6, R8 ;  /* 0x00000006ff107819 */ /* 0x000fc80000011408 */
[-C--:B------:R-:W-:Y:S02]  /*09e0*/  IABS R20, R16.reuse ;  /* 0x0000001000147213 */ /* 0x080fe40000000000 */
[----:B------:R-:W-:Y:S02]  /*09f0*/  IABS R21, R16 ;  /* 0x0000001000157213 */ /* 0x000fe40000000000 */
[----:B------:R-:W1:Y:S08]  /*0a00*/  I2F.RP R3, R20 ;  /* 0x0000001400037306 */ /* 0x000e700000209400 */
[----:B0-----:R-:W-:Y:S08]  /*0a10*/  MUFU.RCP R12, R12 ;  /* 0x0000000c000c7308 */ /* 0x001ff00000001000 */
[----:B-1----:R-:W0:Y:S02]  /*0a20*/  MUFU.RCP R3, R3 ;  /* 0x0000000300037308 */ /* 0x002e240000001000 */
[----:B0-----:R-:W-:-:S06]  /*0a30*/  VIADD R8, R3, 0xffffffe ;  /* 0x0ffffffe03087836 */ /* 0x001fcc0000000000 */
[----:B------:R0:W1:Y:S02]  /*0a40*/  F2I.FTZ.U32.TRUNC.NTZ R9, R8 ;  /* 0x0000000800097305 */ /* 0x000064000021f000 */
[----:B0-----:R-:W-:Y:S02]  /*0a50*/  IMAD.MOV.U32 R8, RZ, RZ, RZ ;  /* 0x000000ffff087224 */ /* 0x001fe400078e00ff */
[----:B-1----:R-:W-:-:S04]  /*0a60*/  IMAD.MOV R5, RZ, RZ, -R9 ;  /* 0x000000ffff057224 */ /* 0x002fc800078e0a09 */
[----:B------:R-:W-:-:S04]  /*0a70*/  IMAD R5, R5, R20, RZ ;  /* 0x0000001405057224 */ /* 0x000fc800078e02ff */
[----:B------:R-:W-:-:S04]  /*0a80*/  IMAD.HI.U32 R9, R9, R5, R8 ;  /* 0x0000000509097227 */ /* 0x000fc800078e0008 */
[----:B------:R-:W-:Y:S02]  /*0a90*/  IMAD.MOV.U32 R8, RZ, RZ, R19 ;  /* 0x000000ffff087224 */ /* 0x000fe400078e0013 */
[----:B------:R-:W-:Y:S02]  /*0aa0*/  IMAD.MOV R5, RZ, RZ, -R21 ;  /* 0x000000ffff057224 */ /* 0x000fe400078e0a15 */
[----:B------:R-:W-:-:S04]  /*0ab0*/  IMAD.HI.U32 R3, R9, R8, RZ ;  /* 0x0000000809037227 */ /* 0x000fc800078e00ff */
[----:B------:R-:W-:Y:S02]  /*0ac0*/  IMAD R5, R3, R5, R8 ;  /* 0x0000000503057224 */ /* 0x000fe400078e0208 */
[----:B------:R-:W-:Y:S01]  /*0ad0*/  VIADD R8, R12, 0xffffffe ;  /* 0x0ffffffe0c087836 */ /* 0x000fe20000000000 */
[----:B----4-:R-:W-:Y:S02]  /*0ae0*/  IABS R12, R152 ;  /* 0x00000098000c7213 */ /* 0x010fe40000000000 */
[----:B------:R-:W-:Y:S01]  /*0af0*/  ISETP.GT.U32.AND P2, PT, R20, R5, PT ;  /* 0x000000051400720c */ /* 0x000fe20003f44070 */
[----:B------:R0:W1:Y:S02]  /*0b00*/  F2I.FTZ.U32.TRUNC.NTZ R9, R8 ;  /* 0x0000000800097305 */ /* 0x000064000021f000 */
[----:B0-----:R-:W-:-:S10]  /*0b10*/  IMAD.MOV.U32 R8, RZ, RZ, RZ ;  /* 0x000000ffff087224 */ /* 0x001fd400078e00ff */
[----:B------:R-:W-:Y:S02]  /*0b20*/  @!P2 IMAD.IADD R5, R5, 0x1, -R20 ;  /* 0x000000010505a824 */ /* 0x000fe400078e0a14 */
[----:B------:R-:W-:Y:S01]  /*0b30*/  @!P2 VIADD R3, R3, 0x1 ;  /* 0x000000010303a836 */ /* 0x000fe20000000000 */
[----:B------:R-:W-:Y:S02]  /*0b40*/  ISETP.NE.AND P2, PT, R16, RZ, PT ;  /* 0x000000ff1000720c */ /* 0x000fe40003f45270 */
[----:B------:R-:W-:Y:S02]  /*0b50*/  ISETP.GE.U32.AND P0, PT, R5, R20, PT ;  /* 0x000000140500720c */ /* 0x000fe40003f06070 */
[----:B------:R-:W-:-:S04]  /*0b60*/  LOP3.LUT R5, R15, R16, RZ, 0x3c, !PT ;  /* 0x000000100f057212 */ /* 0x000fc800078e3cff */
[----:B------:R-:W-:-:S07]  /*0b70*/  ISETP.GE.AND P3, PT, R5, RZ, PT ;  /* 0x000000ff0500720c */ /* 0x000fce0003f66270 */
[----:B------:R-:W-:-:S04]  /*0b80*/  @P0 VIADD R3, R3, 0x1 ;  /* 0x0000000103030836 */ /* 0x000fc80000000000 */
[----:B------:R-:W-:Y:S02]  /*0b90*/  IMAD.MOV.U32 R20, RZ, RZ, R3 ;  /* 0x000000ffff147224 */ /* 0x000fe400078e0003 */
[----:B-1----:R-:W-:Y:S02]  /*0ba0*/  IMAD.MOV R3, RZ, RZ, -R9 ;  /* 0x000000ffff037224 */ /* 0x002fe400078e0a09 */
[----:B------:R-:W-:Y:S01]  /*0bb0*/  @!P3 IMAD.MOV R20, RZ, RZ, -R20 ;  /* 0x000000ffff14b224 */ /* 0x000fe200078e0a14 */
[----:B------:R-:W-:Y:S01]  /*0bc0*/  @!P2 LOP3.LUT R20, RZ, R16, RZ, 0x33, !PT ;  /* 0x00000010ff14a212 */ /* 0x000fe200078e33ff */
[----:B------:R-:W-:-:S03]  /*0bd0*/  IMAD R3, R3, R22, RZ ;  /* 0x0000001603037224 */ /* 0x000fc600078e02ff */
[----:B------:R-:W-:Y:S01]  /*0be0*/  IABS R5, R20 ;  /* 0x0000001400057213 */ /* 0x000fe20000000000 */
[----:B------:R-:W-:-:S04]  /*0bf0*/  IMAD.HI.U32 R8, R9, R3, R8 ;  /* 0x0000000309087227 */ /* 0x000fc800078e0008 */
[----:B------:R-:W-:Y:S02]  /*0c00*/  IMAD.MOV.U32 R3, RZ, RZ, R5 ;  /* 0x000000ffff037224 */ /* 0x000fe400078e0005 */
[----:B------:R-:W0:Y:S02]  /*0c10*/  I2F.RP R5, R12 ;  /* 0x0000000c00057306 */ /* 0x000e240000209400 */
[----:B------:R-:W-:-:S04]  /*0c20*/  IMAD.HI.U32 R8, R8, R3, RZ ;  /* 0x0000000308087227 */ /* 0x000fc800078e00ff */
[----:B------:R-:W-:-:S04]  /*0c30*/  IMAD.MOV R9, RZ, RZ, -R8 ;  /* 0x000000ffff097224 */ /* 0x000fc800078e0a08 */
[C---:B------:R-:W-:Y:S01]  /*0c40*/  IMAD R3, R22.reuse, R9, R3 ;  /* 0x0000000916037224 */ /* 0x040fe200078e0203 */
[----:B0-----:R-:W0:Y:S04]  /*0c50*/  MUFU.RCP R5, R5 ;  /* 0x0000000500057308 */ /* 0x001e280000001000 */
[----:B------:R-:W-:-:S13]  /*0c60*/  ISETP.GT.U32.AND P2, PT, R22, R3, PT ;  /* 0x000000031600720c */ /* 0x000fda0003f44070 */
[----:B------:R-:W-:Y:S02]  /*0c70*/  @!P2 IMAD.IADD R3, R3, 0x1, -R22 ;  /* 0x000000010303a824 */ /* 0x000fe400078e0a16 */
[----:B------:R-:W-:Y:S01]  /*0c80*/  @!P2 VIADD R8, R8, 0x1 ;  /* 0x000000010808a836 */ /* 0x000fe20000000000 */
[----:B------:R-:W-:Y:S01]  /*0c90*/  ISETP.NE.AND P2, PT, R17, RZ, PT ;  /* 0x000000ff1100720c */ /* 0x000fe20003f45270 */
[----:B0-----:R-:W-:Y:S01]  /*0ca0*/  VIADD R9, R5, 0xffffffe ;  /* 0x0ffffffe05097836 */ /* 0x001fe20000000000 */
[----:B------:R-:W-:Y:S02]  /*0cb0*/  ISETP.GE.U32.AND P0, PT, R3, R22, PT ;  /* 0x000000160300720c */ /* 0x000fe40003f06070 */
[----:B------:R-:W-:-:S03]  /*0cc0*/  LOP3.LUT R3, R20, R17, RZ, 0x3c, !PT ;  /* 0x0000001114037212 */ /* 0x000fc600078e3cff */
[----:B------:R-:W0:Y:S01]  /*0cd0*/  F2I.FTZ.U32.TRUNC.NTZ R9, R9 ;  /* 0x0000000900097305 */ /* 0x000e22000021f000 */
[----:B------:R-:W-:-:S07]  /*0ce0*/  ISETP.GE.AND P3, PT, R3, RZ, PT ;  /* 0x000000ff0300720c */ /* 0x000fce0003f66270 */
[----:B------:R-:W-:-:S04]  /*0cf0*/  @P0 VIADD R8, R8, 0x1 ;  /* 0x0000000108080836 */ /* 0x000fc80000000000 */
[----:B------:R-:W-:Y:S02]  /*0d00*/  IMAD.MOV.U32 R19, RZ, RZ, R8 ;  /* 0x000000ffff137224 */ /* 0x000fe400078e0008 */
[----:B------:R-:W-:Y:S02]  /*0d10*/  IMAD.MOV.U32 R8, RZ, RZ, RZ ;  /* 0x000000ffff087224 */ /* 0x000fe400078e00ff */
[----:B0-----:R-:W-:Y:S02]  /*0d20*/  IMAD.MOV R3, RZ, RZ, -R9 ;  /* 0x000000ffff037224 */ /* 0x001fe400078e0a09 */
[----:B------:R-:W-:Y:S01]  /*0d30*/  @!P3 IMAD.MOV R19, RZ, RZ, -R19 ;  /* 0x000000ffff13b224 */ /* 0x000fe200078e0a13 */
[----:B------:R-:W-:Y:S01]  /*0d40*/  @!P2 LOP3.LUT R19, RZ, R17, RZ, 0x33, !PT ;  /* 0x00000011ff13a212 */ /* 0x000fe200078e33ff */
[----:B------:R-:W-:-:S03]  /*0d50*/  IMAD R3, R3, R12, RZ ;  /* 0x0000000c03037224 */ /* 0x000fc600078e02ff */
[----:B------:R-:W-:Y:S01]  /*0d60*/  IABS R5, R19 ;  /* 0x0000001300057213 */ /* 0x000fe20000000000 */
[----:B------:R-:W-:-:S06]  /*0d70*/  IMAD.HI.U32 R8, R9, R3, R8 ;  /* 0x0000000309087227 */ /* 0x000fcc00078e0008 */
[----:B------:R-:W-:-:S04]  /*0d80*/  IMAD.HI.U32 R3, R8, R5, RZ ;  /* 0x0000000508037227 */ /* 0x000fc800078e00ff */
[----:B------:R-:W-:-:S04]  /*0d90*/  IMAD.MOV R8, RZ, RZ, -R3 ;  /* 0x000000ffff087224 */ /* 0x000fc800078e0a03 */
[----:B------:R-:W-:Y:S02]  /*0da0*/  IMAD R5, R12, R8, R5 ;  /* 0x000000080c057224 */ /* 0x000fe400078e0205 */
[----:B------:R-:W-:-:S03]  /*0db0*/  IMAD.MOV R8, RZ, RZ, -R19 ;  /* 0x000000ffff087224 */ /* 0x000fc600078e0a13 */
[----:B------:R-:W-:-:S13]  /*0dc0*/  ISETP.GT.U32.AND P2, PT, R12, R5, PT ;  /* 0x000000050c00720c */ /* 0x000fda0003f44070 */
[----:B------:R-:W-:Y:S02]  /*0dd0*/  @!P2 IMAD.IADD R5, R5, 0x1, -R12 ;  /* 0x000000010505a824 */ /* 0x000fe400078e0a0c */
[----:B------:R-:W-:Y:S01]  /*0de0*/  @!P2 VIADD R3, R3, 0x1 ;  /* 0x000000010303a836 */ /* 0x000fe20000000000 */
[----:B------:R-:W-:Y:S02]  /*0df0*/  ISETP.NE.AND P2, PT, R152, RZ, PT ;  /* 0x000000ff9800720c */ /* 0x000fe40003f45270 */
[----:B------:R-:W-:Y:S02]  /*0e00*/  ISETP.GE.U32.AND P0, PT, R5, R12, PT ;  /* 0x0000000c0500720c */ /* 0x000fe40003f06070 */
[----:B------:R-:W-:-:S04]  /*0e10*/  LOP3.LUT R5, R19, R152, RZ, 0x3c, !PT ;  /* 0x0000009813057212 */ /* 0x000fc800078e3cff */
[----:B------:R-:W-:Y:S01]  /*0e20*/  ISETP.GE.AND P3, PT, R5, RZ, PT ;  /* 0x000000ff0500720c */ /* 0x000fe20003f66270 */
[----:B------:R-:W-:-:S04]  /*0e30*/  IMAD.MOV R5, RZ, RZ, -R20 ;  /* 0x000000ffff057224 */ /* 0x000fc800078e0a14 */
[----:B------:R-:W-:Y:S02]  /*0e40*/  IMAD R16, R16, R5, R15 ;  /* 0x0000000510107224 */ /* 0x000fe400078e020f */
[----:B------:R-:W-:Y:S02]  /*0e50*/  @P0 VIADD R3, R3, 0x1 ;  /* 0x0000000103030836 */ /* 0x000fe40000000000 */
[----:B------:R-:W-:-:S04]  /*0e60*/  IMAD R5, R17, R8, R20 ;  /* 0x0000000811057224 */ /* 0x000fc800078e0214 */
[----:B------:R-:W-:Y:S01]  /*0e70*/  @!P3 IMAD.MOV R3, RZ, RZ, -R3 ;  /* 0x000000ffff03b224 */ /* 0x000fe200078e0a03 */
[----:B------:R-:W-:-:S05]  /*0e80*/  @!P2 LOP3.LUT R3, RZ, R152, RZ, 0x33, !PT ;  /* 0x00000098ff03a212 */ /* 0x000fca00078e33ff */
[----:B------:R-:W-:-:S04]  /*0e90*/  IMAD.MOV R9, RZ, RZ, -R3 ;  /* 0x000000ffff097224 */ /* 0x000fc800078e0a03 */
[----:B------:R-:W-:Y:S01]  /*0ea0*/  IMAD R152, R152, R9, R19 ;  /* 0x0000000998987224 */ /* 0x000fe200078e0213 */
[----:B------:R-:W-:Y:S06]  /*0eb0*/  @!P1 BRA `(.L_x_11) ;  /* 0x00000000000c9947 */ /* 0x000fec0003800000 */
[----:B------:R-:W-:Y:S01]  /*0ec0*/  UCGABAR_WAIT ;  /* 0x0000000000007dc7 */ /* 0x000fe20008000000 */
[----:B------:R-:W-:Y:S01]  /*0ed0*/  CCTL.IVALL ;  /* 0x00000000ff00798f */ /* 0x000fe20002000000 */
[----:B------:R-:W-:Y:S05]  /*0ee0*/  BRA `(.L_x_12) ;  /* 0x0000000000047947 */ /* 0x000fea0003800000 */
.L_x_11:
[----:B------:R-:W-:Y:S06]  /*0ef0*/  BAR.SYNC.DEFER_BLOCKING 0x0 ;  /* 0x0000000000007b1d */ /* 0x000fec0000010000 */
.L_x_12:
[----:B------:R-:W0:Y:S01]  /*0f00*/  LDC R12, c[0x0][0x294] ;  /* 0x0000a500ff0c7b82 */ /* 0x000e220000000800 */
[----:B------:R-:W-:Y:S01]  /*0f10*/  ISETP.NE.AND P0, PT, R11, RZ, PT ;  /* 0x000000ff0b00720c */ /* 0x000fe20003f05270 */
[----:B0-----:R-:W-:-:S05]  /*0f20*/  VIADD R8, R12, 0x3f ;  /* 0x0000003f0c087836 */ /* 0x001fca0000000000 */
[----:B------:R-:W-:-:S04]  /*0f30*/  SHF.R.S32.HI R9, RZ, 0x1f, R8 ;  /* 0x0000001fff097819 */ /* 0x000fc80000011408 */
[----:B------:R-:W-:-:S04]  /*0f40*/  LEA.HI R8, R9, R8, RZ, 0x6 ;  /* 0x0000000809087211 */ /* 0x000fc800078f30ff */
[----:B------:R-:W-:Y:S01]  /*0f50*/  SHF.R.S32.HI R8, RZ, 0x6, R8 ;  /* 0x00000006ff087819 */ /* 0x000fe20000011408 */
[----:B------:R-:W-:Y:S06]  /*0f60*/  @!P0 BRA `(.L_x_13) ;  /* 0x000000c0007c8947 */ /* 0x000fec0003800000 */
[----:B------:R-:W-:-:S13]  /*0f70*/  ISETP.NE.AND P0, PT, R11, 0x1, PT ;  /* 0x000000010b00780c */ /* 0x000fda0003f05270 */
[----:B------:R-:W-:Y:S05]  /*0f80*/  @P0 EXIT ;  /* 0x000000000000094d */ /* 0x000fea0003800000 */
[----:B------:R-:W-:Y:S01]  /*0f90*/  ISETP.GE.AND P0, PT, R12, 0x1, PT ;  /* 0x000000010c00780c */ /* 0x000fe20003f06270 */
[----:B------:R-:W-:Y:S01]  /*0fa0*/  UMOV UR4, URZ ;  /* 0x0000003f00047c82 */ /* 0x000fe20008000000 */
[----:B------:R-:W-:Y:S02]  /*0fb0*/  CS2R R54, SRZ ;  /* 0x0000000000367805 */ /* 0x000fe4000001ff00 */
[----:B------:R-:W-:Y:S02]  /*0fc0*/  CS2R R120, SRZ ;  /* 0x0000000000787805 */ /* 0x000fe4000001ff00 */
[----:B------:R-:W-:Y:S02]  /*0fd0*/  CS2R R122, SRZ ;  /* 0x00000000007a7805 */ /* 0x000fe4000001ff00 */
[----:B------:R-:W-:Y:S02]  /*0fe0*/  CS2R R124, SRZ ;  /* 0x00000000007c7805 */ /* 0x000fe4000001ff00 */
[----:B------:R-:W-:-:S02]  /*0ff0*/  CS2R R126, SRZ ;  /* 0x00000000007e7805 */ /* 0x000fc4000001ff00 */
[----:B------:R-:W-:Y:S02]  /*1000*/  CS2R R128, SRZ ;  /* 0x0000000000807805 */ /* 0x000fe4000001ff00 */
        /* <DEDUP_REMOVED lines=57> */
[----:B------:R-:W-:Y:S01]  /*13a0*/  CS2R R52, SRZ ;  /* 0x0000000000347805 */ /* 0x000fe2000001ff00 */
[----:B------:R-:W-:Y:S06]  /*13b0*/  @!P0 BRA `(.L_x_14) ;  /* 0x0000000400608947 */ /* 0x000fec0003800000 */
[----:B------:R-:W-:-:S04]  /*13c0*/  LOP3.LUT R9, R6, 0x1, RZ, 0xfc, !PT ;  /* 0x0000000106097812 */ /* 0x000fc800078efcff */
[----:B------:R-:W-:-:S13]  /*13d0*/  ISETP.NE.AND P0, PT, R9, 0x3, PT ;  /* 0x000000030900780c */ /* 0x000fda0003f05270 */
[----:B------:R-:W-:Y:S05]  /*13e0*/  @!P0 BRA `(.L_x_15) ;  /* 0x0000000000048947 */ /* 0x000fea0003800000 */
[----:B------:R-:W-:Y:S01]  /*13f0*/  BPT.TRAP 0x1 ;  /* 0x000000040000795c */ /* 0x000fe20000300000 */
.L_x_15:
[----:B------:R-:W0:Y:S01]  /*1400*/  S2UR UR5, SR_CgaCtaId ;  /* 0x00000000000579c3 */ /* 0x000e220000008800 */
[----:B------:R-:W-:Y:S01]  /*1410*/  SHF.L.U32 R9, RZ, 0x1f, RZ ;  /* 0x0000001fff097819 */ /* 0x000fe200000006ff */
[----:B------:R-:W-:Y:S02]  /*1420*/  UMOV UR4, 0x400 ;  /* 0x0000040000047882 */ /* 0x000fe40000000000 */
[----:B0-----:R-:W-:-:S12]  /*1430*/  ULEA UR4, UR5, UR4, 0x18 ;  /* 0x0000000405047291 */ /* 0x001fd8000f8ec03f */
.L_x_16:
[----:B0-----:R-:W-:-:S04]  /*1440*/  IMAD.U32 R10, RZ, RZ, UR4 ;  /* 0x00000004ff0a7e24 */ /* 0x001fc8000f8e00ff */
[----:B------:R0:W1:Y:S03]  /*1450*/  SYNCS.PHASECHK.TRANS64.TRYWAIT P0, [R10+URZ+0x32000], R9 ;  /* 0x032000090a0075a7 */ /* 0x000066000800017f */
[----:B-1----:R-:W-:Y:S05]  /*1460*/  @!P0 NANOSLEEP.SYNCS 0x989680 ;  /* 0x009896800000895d */ /* 0x002fea0003900000 */
[----:B------:R-:W1:Y:S02]  /*1470*/  @!P0 SYNCS.PHASECHK.TRANS64 P0, [R10+URZ+0x32000], R9 ;  /* 0x032000090a0085a7 */ /* 0x000e64000800007f */
[----:B-1----:R-:W-:Y:S05]  /*1480*/  @!P0 BRA `(.L_x_16) ;  /* 0xfffffffc00ec8947 */ /* 0x002fea000383ffff */
[----:B------:R-:W-:Y:S01]  /*1490*/  UIADD3 UR5, UR4, 0x28000, URZ ;  /* 0x0002800004057890 */ /* 0x000fe2000fffe03f */
[----:B------:R-:W-:Y:S01]  /*14a0*/  WARPGROUP.ARRIVE ;  /* 0x00000000000079c5 */ /* 0x000fe20000000000 */
[----:B------:R-:W-:Y:S02]  /*14b0*/  USHF.R.U32.HI UR4, URZ, 0x4, UR4 ;  /* 0x000000043f047899 */ /* 0x000fe40008011604 */
[----:B------:R-:W-:Y:S02]  /*14c0*/  USHF.R.U32.HI UR5, URZ, 0x4, UR5 ;  /* 0x000000043f057899 */ /* 0x000fe40008011605 */
[----:B------:R-:W-:Y:S02]  /*14d0*/  ULOP3.LUT UR4, UR4, 0x3fff, URZ, 0xc0, !UPT ;  /* 0x00003fff04047892 */ /* 0x000fe4000f8ec03f */
[----:B------:R-:W-:Y:S02]  /*14e0*/  ULOP3.LUT UR6, UR5, 0x3fff, URZ, 0xc0, !UPT ;  /* 0x00003fff05067892 */ /* 0x000fe4000f8ec03f */
[----:B------:R-:W-:-:S02]  /*14f0*/  UIADD3 UR5, UR4, 0x200, URZ ;  /* 0x0000020004057890 */ /* 0x000fc4000fffe03f */
[----:B------:R-:W-:Y:S02]  /*1500*/  UIADD3 UR7, UR4, 0x400, URZ ;  /* 0x0000040004077890 */ /* 0x000fe4000fffe03f */
[----:B------:R-:W-:Y:S01]  /*1510*/  UMOV UR8, UR4 ;  /* 0x0000000400087c82 */ /* 0x000fe20008000000 */
[----:B------:R-:W-:Y:S01]  /*1520*/  UMOV UR9, 0x40000040 ;  /* 0x4000004000097882 */ /* 0x000fe20000000000 */
[----:B------:R-:W-:Y:S01]  /*1530*/  UMOV UR10, UR6 ;  /* 0x00000006000a7c82 */ /* 0x000fe20008000000 */
[----:B------:R-:W-:Y:S01]  /*1540*/  UMOV UR11, 0x40000040 ;  /* 0x40000040000b7882 */ /* 0x000fe20000000000 */
[----:B------:R-:W-:Y:S01]  /*1550*/  UIADD3 UR14, UR4, 0x600, URZ ;  /* 0x00000600040e7890 */ /* 0x000fe2000fffe03f */
[----:B------:R-:W-:Y:S01]  /*1560*/  HGMMA.64x64x16.F32.BF16 R120, gdesc[UR8].tnspA.tnspB, RZ, !UPT ;  /* 0x60e00000087879f0 */ /* 0x000fe2000c7018ff */
        /* <DEDUP_REMOVED lines=12> */
[----:B------:R-:W-:-:S02]  /*1630*/  UIADD3 UR8, UR4, 0x80, URZ ;  /* 0x0000008004087890 */ /* 0x000fc4000fffe03f */
[----:B------:R-:W-:Y:S01]  /*1640*/  UIADD3 UR10, UR6, 0x80, URZ ;  /* 0x00000080060a7890 */ /* 0x000fe2000fffe03f */
[----:B------:R-:W-:Y:S01]  /*1650*/  UMOV UR9, 0x40000040 ;  /* 0x4000004000097882 */ /* 0x000fe20000000000 */
[----:B------:R-:W-:-:S07]  /*1660*/  UMOV UR11, 0x40000040 ;  /* 0x40000040000b7882 */ /* 0x000fce0000000000 */
[----:B------:R-:W-:Y:S01]  /*1670*/  HGMMA.64x64x16.F32.BF16 R120, gdesc[UR8].tnspA.tnspB, R120 ;  /* 0x60e00000087879f0 */ /* 0x000fe20008701878 */
[----:B------:R-:W-:Y:S01]  /*1680*/  UMOV UR8, UR5 ;  /* 0x0000000500087c82 */ /* 0x000fe20008000000 */
[----:B------:R-:W-:Y:S01]  /*1690*/  UMOV UR9, 0x40000040 ;  /* 0x4000004000097882 */ /* 0x000fe20000000000 */
[----:B------:R-:W-:Y:S01]  /*16a0*/  UIADD3 UR5, UR4, 0x300, URZ ;  /* 0x0000030004057890 */ /* 0x000fe2000fffe03f */
        /* <DEDUP_REMOVED lines=19> */
[----:B------:R-:W-:Y:S02]  /*17e0*/  UMOV UR9, 0x40000040 ;  /* 0x4000004000097882 */ /* 0x000fe40000000000 */
[----:B------:R-:W-:Y:S01]  /*17f0*/  HGMMA.64x64x16.F32.BF16 R56, gdesc[UR8].tnspA.tnspB, R56 ;  /* 0x60e00000083879f0 */ /* 0x000fe20008701838 */
[----:B------:R-:W-:Y:S01]  /*1800*/  UMOV UR8, UR14 ;  /* 0x0000000e00087c82 */ /* 0x000fe20008000000 */
[----:B------:R-:W-:-:S02]  /*1810*/  UMOV UR9, 0x40000040 ;  /* 0x4000004000097882 */ /* 0x000fc40000000000 */
[----:B------:R-:W-:Y:S01]  /*1820*/  HGMMA.64x64x16.F32.BF16 R24, gdesc[UR8].tnspA.tnspB, R24 ;  /* 0x60e00000081879f0 */ /* 0x000fe20008701818 */
[----:B------:R-:W-:Y:S02]  /*1830*/  UIADD3 UR8, UR4, 0x180, URZ ;  /* 0x0000018004087890 */ /* 0x000fe4000fffe03f */
[----:B------:R-:W-:Y:S02]  /*1840*/  UIADD3 UR10, UR6, 0x180, URZ ;  /* 0x00000180060a7890 */ /* 0x000fe4000fffe03f */
[----:B------:R-:W-:Y:S01]  /*1850*/  UIADD3 UR6, UR4, 0x580, URZ ;  /* 0x0000058004067890 */ /* 0x000fe2000fffe03f */
[----:B------:R-:W-:Y:S01]  /*1860*/  UMOV UR9, 0x40000040 ;  /* 0x4000004000097882 */ /* 0x000fe20000000000 */
[----:B------:R-:W-:Y:S01]  /*1870*/  UMOV UR11, 0x40000040 ;  /* 0x40000040000b7882 */ /* 0x000fe20000000000 */
[----:B------:R-:W-:-:S04]  /*1880*/  UIADD3 UR4, UR4, 0x780, URZ ;  /* 0x0000078004047890 */ /* 0x000fc8000fffe03f */
[----:B------:R-:W-:Y:S01]  /*1890*/  HGMMA.64x64x16.F32.BF16 R120, gdesc[UR8].tnspA.tnspB, R120 ;  /* 0x60e00000087879f0 */ /* 0x000fe20008701878 */
[----:B------:R-:W-:Y:S01]  /*18a0*/  UMOV UR8, UR5 ;  /* 0x0000000500087c82 */ /* 0x000fe20008000000 */
[----:B------:R-:W-:Y:S02]  /*18b0*/  UMOV UR9, 0x40000040 ;  /* 0x4000004000097882 */ /* 0x000fe40000000000 */
[----:B------:R-:W-:Y:S01]  /*18c0*/  HGMMA.64x64x16.F32.BF16 R88, gdesc[UR8].tnspA.tnspB, R88 ;  /* 0x60e00000085879f0 */ /* 0x000fe20008701858 */
[----:B------:R-:W-:Y:S01]  /*18d0*/  UMOV UR8, UR6 ;  /* 0x0000000600087c82 */ /* 0x000fe20008000000 */
[----:B------:R-:W-:Y:S02]  /*18e0*/  UMOV UR9, 0x40000040 ;  /* 0x4000004000097882 */ /* 0x000fe40000000000 */
[----:B------:R-:W-:Y:S01]  /*18f0*/  HGMMA.64x64x16.F32.BF16 R56, gdesc[UR8].tnspA.tnspB, R56 ;  /* 0x60e00000083879f0 */ /* 0x000fe20008701838 */
[----:B------:R-:W-:Y:S01]  /*1900*/  UMOV UR8, UR4 ;  /* 0x0000000400087c82 */ /* 0x000fe20008000000 */
[----:B------:R-:W-:Y:S01]  /*1910*/  UMOV UR9, 0x40000040 ;  /* 0x4000004000097882 */ /* 0x000fe20000000000 */
[----:B------:R-:W-:Y:S01]  /*1920*/  UMOV UR4, 0x1 ;  /* 0x0000000100047882 */ /* 0x000fe20000000000 */
[----:B------:R-:W-:Y:S04]  /*1930*/  HGMMA.64x64x16.F32.BF16 R24, gdesc[UR8].tnspA.tnspB, R24, gsb0 ;  /* 0x60e00000081879f0 */ /* 0x000fe80008001818 */
.L_x_14:
[----:B0-----:R-:W-:-:S05]  /*1940*/  VIMNMX R9, R8, 0x1, PT ;  /* 0x0000000108097848 */ /* 0x001fca0003fe0100 */
[----:B------:R-:W-:-:S05]  /*1950*/  IMAD.IADD R9, R8, 0x1, -R9 ;  /* 0x0000000108097824 */ /* 0x000fca00078e0a09 */
[----:B------:R-:W-:-:S13]  /*1960*/  ISETP.GE.AND P0, PT, R9, 0x1, PT ;  /* 0x000000010900780c */ /* 0x000fda0003f06270 */
[----:B------:R-:W-:Y:S05]  /*1970*/  @!P0 BRA `(.L_x_17) ;  /* 0x0000000400dc8947 */ /* 0x000fea0003800000 */
[----:B------:R-:W0:Y:S01]  /*1980*/  S2UR UR6, SR_CgaCtaId ;  /* 0x00000000000679c3 */ /* 0x000e220000008800 */
[----:B------:R-:W-:Y:S01]  /*1990*/  UMOV UR5, 0x400 ;  /* 0x0000040000057882 */ /* 0x000fe20000000000 */
[----:B------:R-:W-:Y:S01]  /*19a0*/  LOP3.LUT R13, R6, 0x1, RZ, 0xfc, !PT ;  /* 0x00000001060d7812 */ /* 0x000fe200078efcff */
[----:B------:R-:W-:Y:S01]  /*19b0*/  IMAD.MOV.U32 R12, RZ, RZ, RZ ;  /* 0x000000ffff0c7224 */ /* 0x000fe200078e00ff */
[----:B------:R-:W-:Y:S01]  /*19c0*/  UISETP.NE.U32.AND UP0, UPT, UR4, URZ, UPT ;  /* 0x0000003f0400728c */ /* 0x000fe2000bf05070 */
[----:B------:R-:W-:Y:S01]  /*19d0*/  IMAD.MOV.U32 R8, RZ, RZ, RZ ;  /* 0x000000ffff087224 */ /* 0x000fe200078e00ff */
[----:B0-----:R-:W-:-:S04]  /*19e0*/  ULEA UR5, UR6, UR5, 0x18 ;  /* 0x0000000506057291 */ /* 0x001fc8000f8ec03f */
[----:B------:R-:W-:Y:S02]  /*19f0*/  UIADD3 UR7, UR5, 0x28000, URZ ;  /* 0x0002800005077890 */ /* 0x000fe4000fffe03f */
[----:B------:R-:W-:Y:S02]  /*1a00*/  USHF.R.U32.HI UR6, URZ, 0x4, UR5 ;  /* 0x000000043f067899 */ /* 0x000fe40008011605 */
[----:B------:R-:W-:Y:S02]  /*1a10*/  USHF.R.U32.HI UR7, URZ, 0x4, UR7 ;  /* 0x000000043f077899 */ /* 0x000fe40008011607 */
[----:B------:R-:W-:Y:S02]  /*1a20*/  ULOP3.LUT UR6, UR6, 0x3fff, URZ, 0xc0, !UPT ;  /* 0x00003fff06067892 */ /* 0x000fe4000f8ec03f */
[----:B------:R-:W-:-:S12]  /*1a30*/  ULOP3.LUT UR7, UR7, 0x3fff, URZ, 0xc0, !UPT ;  /* 0x00003fff07077892 */ /* 0x000fd8000f8ec03f */
.L_x_22:
[----:B------:R-:W-:-:S13]  /*1a40*/  ISETP.NE.AND P1, PT, R13, 0x3, PT ;  /* 0x000000030d00780c */ /* 0x000fda0003f25270 */
[----:B------:R-:W-:Y:S05]  /*1a50*/  @!P1 BRA `(.L_x_18) ;  /* 0x0000000000049947 */ /* 0x000fea0003800000 */
[----:B------:R-:W-:Y:S01]  /*1a60*/  BPT.TRAP 0x1 ;  /* 0x000000040000795c */ /* 0x000fe20000300000 */
.L_x_18:
[----:B------:R-:W-:Y:S01]  /*1a70*/  SHF.L.U32 R10, R12, 0x1f, RZ ;  /* 0x0000001f0c0a7819 */ /* 0x000fe200000006ff */
[----:B------:R-:W-:-:S12]  /*1a80*/  ULEA UR8, UR4, UR5, 0x3 ;  /* 0x0000000504087291 */ /* 0x000fd8000f8e183f */
.L_x_19:
[----:B0-----:R-:W-:-:S04]  /*1a90*/  IMAD.U32 R11, RZ, RZ, UR8 ;  /* 0x00000008ff0b7e24 */ /* 0x001fc8000f8e00ff */
[----:B------:R0:W1:Y:S03]  /*1aa0*/  SYNCS.PHASECHK.TRANS64.TRYWAIT P0, [R11+URZ+0x32000], R10 ;  /* 0x0320000a0b0075a7 */ /* 0x000066000800017f */
[----:B-1----:R-:W-:Y:S05]  /*1ab0*/  @!P0 NANOSLEEP.SYNCS 0x989680 ;  /* 0x009896800000895d */ /* 0x002fea0003900000 */
[----:B------:R-:W1:Y:S02]  /*1ac0*/  @!P0 SYNCS.PHASECHK.TRANS64 P0, [R11+URZ+0x32000], R10 ;  /* 0x0320000a0b0085a7 */ /* 0x000e64000800007f */
[----:B-1----:R-:W-:Y:S05]  /*1ad0*/  @!P0 BRA `(.L_x_19) ;  /* 0xfffffffc00ec8947 */ /* 0x002fea000383ffff */
[----:B------:R-:W-:Y:S01]  /*1ae0*/  ULEA UR8, UR4, UR6, 0xb ;  /* 0x0000000604087291 */ /* 0x000fe2000f8e583f */
[----:B------:R-:W-:Y:S01]  /*1af0*/  WARPGROUP.ARRIVE ;  /* 0x00000000000079c5 */ /* 0x000fe20000000000 */
[----:B------:R-:W-:Y:S02]  /*1b00*/  ULEA UR10, UR4, UR7, 0x9 ;  /* 0x00000007040a7291 */ /* 0x000fe4000f8e483f */
[----:B------:R-:W-:Y:S02]  /*1b10*/  UIADD3 UR16, UR8, 0x200, URZ ;  /* 0x0000020008107890 */ /* 0x000fe4000fffe03f */
[----:B------:R-:W-:Y:S01]  /*1b20*/  UIADD3 UR14, UR8, 0x400, URZ ;  /* 0x00000400080e7890 */ /* 0x000fe2000fffe03f */
[----:B------:R-:W-:Y:S01]  /*1b30*/  UMOV UR9, 0x40000040 ;  /* 0x4000004000097882 */ /* 0x000fe20000000000 */
[----:B------:R-:W-:Y:S01]  /*1b40*/  UMOV UR11, 0x40000040 ;  /* 0x40000040000b7882 */ /* 0x000fe20000000000 */
[----:B------:R-:W-:Y:S02]  /*1b50*/  UMOV UR18, UR10 ;  /* 0x0000000a00127c82 */ /* 0x000fe40008000000 */
[----:B------:R-:W-:Y:S01]  /*1b60*/  HGMMA.64x64x16.F32.BF16 R120, gdesc[UR8].tnspA.tnspB, R120, UP0 ;  /* 0x60e00000087879f0 */ /* 0x000fe2000bf01878 */
[----:B------:R-:W-:Y:S01]  /*1b70*/  UIADD3 UR9, UR8, 0x600, URZ ;  /* 0x0000060008097890 */ /* 0x000fe2000fffe03f */
[----:B------:R-:W-:Y:S01]  /*1b80*/  UMOV UR19, UR11 ;  /* 0x0000000b00137c82 */ /* 0x000fe20008000000 */
[----:B------:R-:W-:-:S02]  /*1b90*/  UMOV UR17, 0x40000040 ;  /* 0x4000004000117882 */ /* 0x000fc40000000000 */
[----:B------:R-:W-:Y:S01]  /*1ba0*/  HGMMA.64x64x16.F32.BF16 R88, gdesc[UR16].tnspA.tnspB, R88, UP0 ;  /* 0x60e00000105879f0 */ /* 0x000fe2000bf01858 */
[----:B------:R-:W-:Y:S01]  /*1bb0*/  UMOV UR18, UR10 ;  /* 0x0000000a00127c82 */ /* 0x000fe20008000000 */
[----:B------:R-:W-:Y:S01]  /*1bc0*/  UMOV UR19, UR11 ;  /* 0x0000000b00137c82 */ /* 0x000fe20008000000 */
[----:B------:R-:W-:Y:S01]  /*1bd0*/  UMOV UR16, UR14 ;  /* 0x0000000e00107c82 */ /* 0x000fe20008000000 */
[----:B------:R-:W-:Y:S01]  /*1be0*/  UMOV UR17, 0x40000040 ;  /* 0x4000004000117882 */ /* 0x000fe20000000000 */
[----:B------:R-:W-:Y:S01]  /*1bf0*/  UIADD3 UR14, UR8, 0x680, URZ ;  /* 0x00000680080e7890 */ /* 0x000fe2000fffe03f */
[----:B------:R-:W-:Y:S01]  /*1c00*/  HGMMA.64x64x16.F32.BF16 R56, gdesc[UR16].tnspA.tnspB, R56, UP0 ;  /* 0x60e00000103879f0 */ /* 0x000fe2000bf01838 */
[----:B------:R-:W-:Y:S01]  /*1c10*/  UMOV UR18, UR10 ;  /* 0x0000000a00127c82 */ /* 0x000fe20008000000 */
[----:B------:R-:W-:Y:S01]  /*1c20*/  UMOV UR19, UR11 ;  /* 0x0000000b00137c82 */ /* 0x000fe20008000000 */
[----:B------:R-:W-:Y:S01]  /*1c30*/  UMOV UR16, UR9 ;  /* 0x0000000900107c82 */ /* 0x000fe20008000000 */
[----:B------:R-:W-:Y:S01]  /*1c40*/  UMOV UR17, 0x40000040 ;  /* 0x4000004000117882 */ /* 0x000fe20000000000 */
[----:B------:R-:W-:Y:S01]  /*1c50*/  UIADD3 UR9, UR8, 0x280, URZ ;  /* 0x0000028008097890 */ /* 0x000fe2000fffe03f */
[----:B------:R-:W-:Y:S01]  /*1c60*/  HGMMA.64x64x16.F32.BF16 R24, gdesc[UR16].tnspA.tnspB, R24, UP0 ;  /* 0x60e00000101879f0 */ /* 0x000fe2000bf01818 */
[----:B------:R-:W-:-:S02]  /*1c70*/  UIADD3 UR16, UR8, 0x80, URZ ;  /* 0x0000008008107890 */ /* 0x000fc4000fffe03f */
[----:B------:R-:W-:Y:S02]  /*1c80*/  UIADD3 UR18, UR10, 0x80, URZ ;  /* 0x000000800a127890 */ /* 0x000fe4000fffe03f */
[----:B------:R-:W-:Y:S01]  /*1c90*/  UIADD3 UR11, UR8, 0x480, URZ ;  /* 0x00000480080b7890 */ /* 0x000fe2000fffe03f */
[----:B------:R-:W-:Y:S01]  /*1ca0*/  UMOV UR17, 0x40000040 ;  /* 0x4000004000117882 */ /* 0x000fe20000000000 */
[----:B------:R-:W-:-:S05]  /*1cb0*/  UMOV UR19, 0x40000040 ;  /* 0x4000004000137882 */ /* 0x000fca0000000000 */
        /* <DEDUP_REMOVED lines=42> */
[----:B------:R-:W-:-:S02]  /*1f60*/  UMOV UR17, 0x40000040 ;  /* 0x4000004000117882 */ /* 0x000fc40000000000 */
[----:B------:R-:W-:Y:S03]  /*1f70*/  HGMMA.64x64x16.F32.BF16 R24, gdesc[UR16].tnspA.tnspB, R24, gsb0 ;  /* 0x60e00000101879f0 */ /* 0x000fe60008001818 */
[----:B------:R-:W-:Y:S02]  /*1f80*/  WARPGROUP.DEPBAR.LE gsb0, 0x1 ;  /* 0x00008000000079c5 */ /* 0x000fe40000010100 */
[----:B------:R-:W-:Y:S05]  /*1f90*/  @!P1 BRA `(.L_x_20) ;  /* 0x0000000000049947 */ /* 0x000fea0003800000 */
[----:B------:R-:W-:Y:S01]  /*1fa0*/  BPT.TRAP 0x1 ;  /* 0x000000040000795c */ /* 0x000fe20000300000 */
.L_x_20:
[----:B------:R-:W-:-:S13]  /*1fb0*/  ISETP.NE.AND P0, PT, R7, RZ, PT ;  /* 0x000000ff0700720c */ /* 0x000fda0003f05270 */
[----:B0-----:R-:W-:-:S05]  /*1fc0*/  @P0 LEA R10, R8, UR5, 0x3 ;  /* 0x00000005080a0c11 */ /* 0x001fca000f8e18ff */
[----:B------:R-:W-:-:S05]  /*1fd0*/  @P0 VIADD R11, R10, 0x32028 ;  /* 0x000320280a0b0836 */ /* 0x000fca0000000000 */
[----:B------:R-:W-:-:S04]  /*1fe0*/  @P0 PRMT R11, R4, 0x654, R11 ;  /* 0x00000654040b0816 */ /* 0x000fc8000000000b */
[----:B------:R0:W-:Y:S01]  /*1ff0*/  @P0 SYNCS.ARRIVE.TRANS64.RED.A1T0 RZ, [R11+URZ], RZ ;  /* 0x000000ff0bff09a7 */ /* 0x0001e2000810043f */
[----:B------:R-:W-:-:S13]  /*2000*/  ISETP.GT.U32.AND P0, PT, R6, 0x1, PT ;  /* 0x000000010600780c */ /* 0x000fda0003f04070 */
[----:B0-----:R-:W-:Y:S05]  /*2010*/  @P0 BRA `(.L_x_21) ;  /* 0x0000000000040947 */ /* 0x001fea0003800000 */
[----:B------:R-:W-:Y:S01]  /*2020*/  BPT.TRAP 0x1 ;  /* 0x000000040000795c */ /* 0x000fe20000300000 */
.L_x_21:
[----:B------:R-:W-:Y:S01]  /*2030*/  UIADD3 UR4, UR4, 0x1, URZ ;  /* 0x0000000104047890 */ /* 0x000fe2000fffe03f */
[C---:B------:R-:W-:Y:S01]  /*2040*/  ISETP.GT.AND P1, PT, R9.reuse, 0x1, PT ;  /* 0x000000010900780c */ /* 0x040fe20003f24270 */
[----:B------:R-:W-:Y:S02]  /*2050*/  VIADD R8, R8, 0x1 ;  /* 0x0000000108087836 */ /* 0x000fe40000000000 */
[----:B------:R-:W-:Y:S01]  /*2060*/  UISETP.NE.AND UP0, UPT, UR4, 0x5, UPT ;  /* 0x000000050400788c */ /* 0x000fe2000bf05270 */
[----:B------:R-:W-:Y:S02]  /*2070*/  VIADD R9, R9, 0xffffffff ;  /* 0xffffffff09097836 */ /* 0x000fe40000000000 */
[C---:B------:R-:W-:Y:S01]  /*2080*/  ISETP.NE.AND P0, PT, R8.reuse, 0x5, PT ;  /* 0x000000050800780c */ /* 0x040fe20003f05270 */
[----:B------:R-:W-:Y:S02]  /*2090*/  USEL UR8, URZ, 0x1, UP0 ;  /* 0x000000013f087887 */ /* 0x000fe40008000000 */
[----:B------:R-:W-:Y:S01]  /*20a0*/  USEL UR4, UR4, URZ, UP0 ;  /* 0x0000003f04047287 */ /* 0x000fe20008000000 */
[----:B------:R-:W-:Y:S01]  /*20b0*/  SEL R8, R8, RZ, P0 ;  /* 0x000000ff08087207 */ /* 0x000fe20000000000 */
[----:B------:R-:W-:-:S02]  /*20c0*/  UPLOP3.LUT UP0, UPT, UPT, UPT, UPT, 0x80, 0x0 ;  /* 0x000000000000789c */ /* 0x000fc40003f0f070 */
[----:B------:R-:W-:Y:S01]  /*20d0*/  LOP3.LUT R12, R12, UR8, RZ, 0x3c, !PT ;  /* 0x000000080c0c7c12 */ /* 0x000fe2000f8e3cff */
[----:B------:R-:W-:Y:S08]  /*20e0*/  @P1 BRA `(.L_x_22) ;  /* 0xfffffff800541947 */ /* 0x000ff0000383ffff */
.L_x_17:
[----:B------:R-:W0:Y:S01]  /*20f0*/  LDC R8, c[0x0][0x294] ;  /* 0x0000a500ff087b82 */ /* 0x000e220000000800 */
[----:B------:R-:W-:Y:S02]  /*2100*/  WARPGROUP.DEPBAR.LE gsb0, 0x0 ;  /* 0x00008000000079c5 */ /* 0x000fe40000010000 */
[----:B0-----:R-:W-:-:S13]  /*2110*/  ISETP.GE.AND P0, PT, R8, 0x1, PT ;  /* 0x000000010800780c */ /* 0x001fda0003f06270 */
[----:B------:R-:W-:Y:S05]  /*2120*/  @!P0 BRA `(.L_x_23) ;  /* 0x00000000006c8947 */ /* 0x000fea0003800000 */
[----:B------:R-:W-:-:S04]  /*2130*/  LOP3.LUT R9, R6, 0x1, RZ, 0xfc, !PT ;  /* 0x0000000106097812 */ /* 0x000fc800078efcff */
[----:B------:R-:W-:-:S13]  /*2140*/  ISETP.NE.AND P0, PT, R9, 0x3, PT ;  /* 0x000000030900780c */ /* 0x000fda0003f05270 */
[----:B------:R-:W-:Y:S05]  /*2150*/  @!P0 BRA `(.L_x_24) ;  /* 0x0000000000048947 */ /* 0x000fea0003800000 */
[----:B------:R-:W-:Y:S01]  /*2160*/  BPT.TRAP 0x1 ;  /* 0x000000040000795c */ /* 0x000fe20000300000 */
.L_x_24:
[----:B------:R-:W-:Y:S01]  /*2170*/  ISETP.NE.AND P0, PT, R7, RZ, PT ;  /* 0x000000ff0700720c */ /* 0x000fe20003f05270 */
[----:B------:R-:W-:Y:S01]  /*2180*/  BSSY B0, `(.L_x_25) ;  /* 0x0000013000007945 */ /* 0x000fe20003800000 */
[----:B------:R-:W-:-:S11]  /*2190*/  ISETP.GT.U32.AND P1, PT, R6, 0x1, PT ;  /* 0x000000010600780c */ /* 0x000fd60003f24070 */
[----:B------:R-:W-:Y:S05]  /*21a0*/  @!P0 BRA `(.L_x_26) ;  /* 0x0000000000408947 */ /* 0x000fea0003800000 */
[----:B------:R-:W-:Y:S01]  /*21b0*/  VIADD R8, R8, 0x3f ;  /* 0x0000003f08087836 */ /* 0x000fe20000000000 */
[----:B------:R-:W0:Y:S04]  /*21c0*/  S2R R10, SR_CgaCtaId ;  /* 0x00000000000a7919 */ /* 0x000e280000008800 */
[----:B------:R-:W-:-:S04]  /*21d0*/  SHF.R.S32.HI R7, RZ, 0x1f, R8 ;  /* 0x0000001fff077819 */ /* 0x000fc80000011408 */
[----:B------:R-:W-:-:S04]  /*21e0*/  LEA.HI R7, R7, R8, RZ, 0x6 ;  /* 0x0000000807077211 */ /* 0x000fc800078f30ff */
[----:B------:R-:W-:-:S04]  /*21f0*/  SHF.R.S32.HI R7, RZ, 0x6, R7 ;  /* 0x00000006ff077819 */ /* 0x000fc80000011407 */
[----:B------:R-:W-:-:S05]  /*2200*/  VIMNMX R6, R7, 0x1, PT ;  /* 0x0000000107067848 */ /* 0x000fca0003fe0100 */
[----:B------:R-:W-:-:S04]  /*2210*/  IMAD.IADD R9, R7, 0x1, -R6 ;  /* 0x0000000107097824 */ /* 0x000fc800078e0a06 */
[----:B------:R-:W-:-:S05]  /*2220*/  IMAD.WIDE.U32 R6, R9, -0x33333333, RZ ;  /* 0xcccccccd09067825 */ /* 0x000fca00078e00ff */
[----:B------:R-:W-:Y:S02]  /*2230*/  SHF.R.U32.HI R6, RZ, 0x2, R7 ;  /* 0x00000002ff067819 */ /* 0x000fe40000011607 */
[----:B------:R-:W-:-:S03]  /*2240*/  MOV R7, 0x400 ;  /* 0x0000040000077802 */ /* 0x000fc60000000f00 */
[----:B------:R-:W-:Y:S01]  /*2250*/  IMAD R6, R6, -0x5, R9 ;  /* 0xfffffffb06067824 */ /* 0x000fe200078e0209 */
[----:B0-----:R-:W-:-:S05]  /*2260*/  LEA R7, R10, R7, 0x18 ;  /* 0x000000070a077211 */ /* 0x001fca00078ec0ff */
[----:B------:R-:W-:-:S04]  /*2270*/  IMAD R6, R6, 0x8, R7 ;  /* 0x0000000806067824 */ /* 0x000fc800078e0207 */
[----:B------:R-:W-:-:S05]  /*2280*/  VIADD R7, R6, 0x32028 ;  /* 0x0003202806077836 */ /* 0x000fca0000000000 */
[----:B------:R-:W-:-:S04]  /*2290*/  PRMT R7, R4, 0x654, R7 ;  /* 0x0000065404077816 */ /* 0x000fc80000000007 */
[----:B------:R0:W-:Y:S03]  /*22a0*/  SYNCS.ARRIVE.TRANS64.RED.A1T0 RZ, [R7+URZ], RZ ;  /* 0x000000ff07ff79a7 */ /* 0x0001e6000810043f */
.L_x_26:
[----:B------:R-:W-:Y:S05]  /*22b0*/  BSYNC B0 ;  /* 0x0000000000007941 */ /* 0x000fea0003800000 */
.L_x_25:
[----:B------:R-:W-:Y:S05]  /*22c0*/  @P1 BRA `(.L_x_23) ;  /* 0x0000000000041947 */ /* 0x000fea0003800000 */
[----:B------:R-:W-:Y:S01]  /*22d0*/  BPT.TRAP 0x1 ;  /* 0x000000040000795c */ /* 0x000fe20000300000 */
.L_x_23:
[----:B------:R-:W0:Y:S01]  /*22e0*/  S2R R4, SR_TID.X ;  /* 0x0000000000047919 */ /* 0x000e220000002100 */
[----:B------:R-:W1:Y:S01]  /*22f0*/  LDC.64 R8, c[0x0][0x280] ;  /* 0x0000a000ff087b82 */ /* 0x000e620000000a00 */
[----:B------:R-:W4:Y:S07]  /*2300*/  S2R R17, SR_CTAID.X ;  /* 0x0000000000117919 */ /* 0x000f2e0000002500 */
[----:B------:R-:W1:Y:S01]  /*2310*/  LDC.64 R14, c[0x0][0x658] ;  /* 0x00019600ff0e7b82 */ /* 0x000e620000000a00 */
[----:B0-----:R-:W-:-:S04]  /*2320*/  SHF.R.S32.HI R7, RZ, 0x1f, R4 ;  /* 0x0000001fff077819 */ /* 0x001fc80000011404 */
[----:B------:R-:W-:-:S04]  /*2330*/  LEA.HI R7, R7, R4, RZ, 0x7 ;  /* 0x0000000407077211 */ /* 0x000fc800078f38ff */
[----:B------:R-:W-:-:S05]  /*2340*/  LOP3.LUT R7, R7, 0xffffff80, RZ, 0xc0, !PT ;  /* 0xffffff8007077812 */ /* 0x000fca00078ec0ff */
[----:B------:R-:W-:-:S05]  /*2350*/  IMAD.IADD R13, R4, 0x1, -R7 ;  /* 0x00000001040d7824 */ /* 0x000fca00078e0a07 */
[----:B------:R-:W-:-:S04]  /*2360*/  SHF.R.S32.HI R6, RZ, 0x1f, R13 ;  /* 0x0000001fff067819 */ /* 0x000fc8000001140d */
[CC--:B------:R-:W-:Y:S02]  /*2370*/  LEA.HI R4, R6.reuse, R13.reuse, RZ, 0x2 ;  /* 0x0000000d06047211 */ /* 0x0c0fe400078f10ff */
[----:B------:R-:W-:Y:S02]  /*2380*/  LEA.HI R23, R6, R13, RZ, 0x5 ;  /* 0x0000000d06177211 */ /* 0x000fe400078f28ff */
[--C-:B------:R-:W-:Y:S02]  /*2390*/  SHF.R.S32.HI R10, RZ, 0x2, R4.reuse ;  /* 0x00000002ff0a7819 */ /* 0x100fe40000011404 */
[----:B------:R-:W-:Y:S02]  /*23a0*/  SHF.R.S32.HI R7, RZ, 0x1f, R4 ;  /* 0x0000001fff077819 */ /* 0x000fe40000011404 */
[----:B------:R-:W-:Y:S02]  /*23b0*/  LOP3.LUT R22, R4, 0xfffffffc, RZ, 0xc0, !PT ;  /* 0xfffffffc04167812 */ /* 0x000fe400078ec0ff */
[----:B------:R-:W-:-:S02]  /*23c0*/  LEA.HI R7, R7, R10, RZ, 0x3 ;  /* 0x0000000a07077211 */ /* 0x000fc400078f18ff */
[----:B------:R-:W-:Y:S01]  /*23d0*/  SHF.R.S32.HI R23, RZ, 0x5, R23 ;  /* 0x00000005ff177819 */ /* 0x000fe20000011417 */
[----:B------:R-:W-:Y:S01]  /*23e0*/  IMAD.IADD R22, R13, 0x1, -R22 ;  /* 0x000000010d167824 */ /* 0x000fe200078e0a16 */
[----:B------:R-:W-:-:S03]  /*23f0*/  LOP3.LUT R7, R7, 0xfffffff8, RZ, 0xc0, !PT ;  /* 0xfffffff807077812 */ /* 0x000fc600078ec0ff */
[----:B------:R-:W-:Y:S02]  /*2400*/  IMAD.SHL.U32 R12, R22, 0x2, RZ ;  /* 0x00000002160c7824 */ /* 0x000fe400078e00ff */
[----:B------:R-:W-:Y:S02]  /*2410*/  IMAD.IADD R10, R10, 0x1, -R7 ;  /* 0x000000010a0a7824 */ /* 0x000fe400078e0a07 */
[----:B----4-:R-:W-:Y:S01]  /*2420*/  IMAD.SHL.U32 R7, R17, 0x100, RZ ;  /* 0x0000010011077824 */ /* 0x010fe200078e00ff */
[----:B------:R-:W-:Y:S02]  /*2430*/  SHF.R.S32.HI R13, RZ, 0x1f, R12 ;  /* 0x0000001fff0d7819 */ /* 0x000fe4000001140c */
[--C-:B------:R-:W-:Y:S02]  /*2440*/  SHF.R.S32.HI R11, RZ, 0x1f, R10.reuse ;  /* 0x0000001fff0b7819 */ /* 0x100fe4000001140a */
[----:B-1----:R-:W-:Y:S01]  /*2450*/  ISETP.GE.AND P0, PT, R7, R8, PT ;  /* 0x000000080700720c */ /* 0x002fe20003f06270 */
[----:B------:R-:W-:-:S04]  /*2460*/  IMAD.WIDE R164, R23, 0x10, R10 ;  /* 0x0000001017a47825 */ /* 0x000fc800078e020a */
[----:B------:R-:W-:-:S08]  /*2470*/  IMAD.WIDE R164, R17, 0x100, R164 ;  /* 0x0000010011a47825 */ /* 0x000fd000078e02a4 */
[----:B------:R-:W-:Y:S05]  /*2480*/  @P0 EXIT ;  /* 0x000000000000094d */ /* 0x000fea0003800000 */
[----:B------:R-:W-:Y:S01]  /*2490*/  ULDC UR4, c[0x0][0x288] ;  /* 0x0000a20000047ab9 */ /* 0x000fe20000000800 */
[----:B------:R-:W-:Y:S01]  /*24a0*/  IMAD.SHL.U32 R4, R16, 0x40, RZ ;  /* 0x0000004010047824 */ /* 0x000fe200078e00ff */
[----:B------:R-:W-:Y:S01]  /*24b0*/  ISETP.GE.AND P0, PT, R5, UR4, PT ;  /* 0x0000000405007c0c */ /* 0x000fe2000bf06270 */
[-C--:B------:R-:W-:Y:S01]  /*24c0*/  IMAD.WIDE.U32 R18, R164, R14.reuse, R12 ;  /* 0x0000000ea4127225 */ /* 0x080fe200078e000c */
[----:B------:R-:W-:Y:S01]  /*24d0*/  SHF.R.S32.HI R17, RZ, 0x1f, R5 ;  /* 0x0000001fff117819 */ /* 0x000fe20000011405 */
[----:B------:R-:W-:Y:S01]  /*24e0*/  ULDC.64 UR4, c[0x0][0x660] ;  /* 0x0001980000047ab9 */ /* 0x000fe20000000a00 */
[C---:B------:R-:W-:Y:S01]  /*24f0*/  ISETP.GE.OR P0, PT, R4.reuse, R9, P0 ;  /* 0x000000090400720c */ /* 0x040fe20000706670 */
[----:B------:R-:W-:Y:S01]  /*2500*/  IMAD R16, R165, R14, RZ ;  /* 0x0000000ea5107224 */ /* 0x000fe200078e02ff */
[----:B------:R-:W-:Y:S02]  /*2510*/  SHF.R.S32.HI R6, RZ, 0x1f, R4 ;  /* 0x0000001fff067819 */ /* 0x000fe40000011404 */
[----:B------:R-:W-:Y:S01]  /*2520*/  IADD3 R20, P1, R4, R18, RZ ;  /* 0x0000001204147210 */ /* 0x000fe20007f3e0ff */
[----:B------:R-:W-:-:S02]  /*2530*/  IMAD R21, R164, R15, R16 ;  /* 0x0000000fa4157224 */ /* 0x000fc400078e0210 */
[----:B------:R-:W-:-:S03]  /*2540*/  IMAD R16, R17, UR4, RZ ;  /* 0x0000000411107c24 */ /* 0x000fc6000f8e02ff */
[----:B------:R-:W-:-:S03]  /*2550*/  IADD3.X R21, R6, R19, R21, P1, !PT ;  /* 0x0000001306157210 */ /* 0x000fc60000ffe415 */
[----:B------:R-:W-:Y:S05]  /*2560*/  @P0 EXIT ;  /* 0x000000000000094d */ /* 0x000fea0003800000 */
[----:B------:R-:W-:Y:S01]  /*2570*/  ULDC UR6, c[0x0][0x28c] ;  /* 0x0000a30000067ab9 */ /* 0x000fe20000000800 */
[----:B------:R-:W-:Y:S01]  /*2580*/  SHF.R.S32.HI R18, RZ, 0x1f, R3 ;  /* 0x0000001fff127819 */ /* 0x000fe20000011403 */
[C---:B------:R-:W-:Y:S01]  /*2590*/  IMAD R19, R5.reuse, UR5, R16 ;  /* 0x0000000505137c24 */ /* 0x040fe2000f8e0210 */
[----:B------:R-:W-:Y:S01]  /*25a0*/  ISETP.GE.AND P0, PT, R152, UR6, PT ;  /* 0x0000000698007c0c */ /* 0x000fe2000bf06270 */
[----:B------:R-:W-:Y:S01]  /*25b0*/  ULDC UR6, c[0x0][0x290] ;  /* 0x0000a40000067ab9 */ /* 0x000fe20000000800 */
[----:B------:R-:W-:Y:S01]  /*25c0*/  IMAD.WIDE.U32 R20, R5, UR4, R20 ;  /* 0x0000000405147c25 */ /* 0x000fe2000f8e0014 */
[----:B------:R-:W-:Y:S01]  /*25d0*/  ULDC.64 UR4, c[0x0][0x670] ;  /* 0x00019c0000047ab9 */ /* 0x000fe20000000a00 */
[----:B------:R-:W-:Y:S02]  /*25e0*/  ISETP.GE.OR P0, PT, R3, UR6, P0 ;  /* 0x0000000603007c0c */ /* 0x000fe40008706670 */
[----:B------:R-:W-:Y:S02]  /*25f0*/  IMAD.IADD R21, R21, 0x1, R19 ;  /* 0x0000000115157824 */ /* 0x000fe400078e0213 */
[----:B------:R-:W-:-:S02]  /*2600*/  IMAD R16, R18, UR4, RZ ;  /* 0x0000000412107c24 */ /* 0x000fc4000f8e02ff */
[----:B------:R-:W-:-:S04]  /*2610*/  IMAD.WIDE.U32 R20, R3, UR4, R20 ;  /* 0x0000000403147c25 */ /* 0x000fc8000f8e0014 */
[----:B------:R-:W-:Y:S02]  /*2620*/  IMAD R19, R3, UR5, R16 ;  /* 0x0000000503137c24 */ /* 0x000fe4000f8e0210 */
[----:B------:R-:W-:Y:S01]  /*2630*/  IMAD R7, R23, -0x10, -R7 ;  /* 0xfffffff017077824 */ /* 0x000fe200078e0a07 */
[----:B------:R-:W-:Y:S06]  /*2640*/  @P0 EXIT ;  /* 0x000000000000094d */ /* 0x000fec0003800000 */
[----:B---3-5:R-:W-:Y:S01]  /*2650*/  FSETP.NEU.AND P1, PT, R2, RZ, PT ;  /* 0x000000ff0200720b */ /* 0x028fe20003f2d000 */
[----:B------:R-:W-:Y:S01]  /*2660*/  IMAD R9, R22, -0x2, R9 ;  /* 0xfffffffe16097824 */ /* 0x000fe200078e0209 */
[----:B------:R-:W-:Y:S01]  /*2670*/  SHF.R.S32.HI R153, RZ, 0x1f, R152 ;  /* 0x0000001fff997819 */ /* 0x000fe20000011498 */
[----:B------:R-:W-:Y:S01]  /*2680*/  ULDC.64 UR4, c[0x0][0x668] ;  /* 0x00019a0000047ab9 */ /* 0x000fe20000000a00 */
[----:B------:R-:W-:Y:S01]  /*2690*/  IADD3 R7, R7, R8, -R10 ;  /* 0x0000000807077210 */ /* 0x000fe20007ffe80a */
[----:B------:R-:W-:Y:S01]  /*26a0*/  IMAD.IADD R8, R9, 0x1, -R4 ;  /* 0x0000000109087824 */ /* 0x000fe200078e0a04 */
[----:B------:R-:W-:Y:S01]  /*26b0*/  ULDC.64 UR6, c[0x0][0x640] ;  /* 0x0001900000067ab9 */ /* 0x000fe20000000a00 */
[----:B------:R-:W-:Y:S02]  /*26c0*/  IMAD.IADD R21, R21, 0x1, R19 ;  /* 0x0000000115157824 */ /* 0x000fe400078e0213 */
[C---:B------:R-:W-:Y:S01]  /*26d0*/  IMAD R9, R153.reuse, UR4, RZ ;  /* 0x0000000499097c24 */ /* 0x040fe2000f8e02ff */
[----:B------:R-:W-:Y:S01]  /*26e0*/  ISETP.GT.AND P4, PT, R8, RZ, PT ;  /* 0x000000ff0800720c */ /* 0x000fe20003f84270 */
[----:B------:R-:W-:-:S02]  /*26f0*/  IMAD R153, R153, UR6, RZ ;  /* 0x0000000699997c24 */ /* 0x000fc4000f8e02ff */
[C---:B------:R-:W-:Y:S01]  /*2700*/  IMAD R155, R152.reuse, UR5, R9 ;  /* 0x00000005989b7c24 */ /* 0x040fe2000f8e0209 */
[----:B------:R-:W-:Y:S01]  /*2710*/  ISETP.GT.AND P0, PT, R7, RZ, P4 ;  /* 0x000000ff0700720c */ /* 0x000fe20002704270 */
[----:B------:R-:W-:Y:S01]  /*2720*/  IMAD.WIDE.U32 R10, R152, UR4, R20 ;  /* 0x00000004980a7c25 */ /* 0x000fe2000f8e0014 */
[----:B------:R-:W-:-:S03]  /*2730*/  SHF.L.U64.HI R9, R14, 0x3, R15 ;  /* 0x000000030e097819 */ /* 0x000fc6000001020f */
[----:B------:R-:W-:Y:S02]  /*2740*/  IMAD R153, R152, UR7, R153 ;  /* 0x0000000798997c24 */ /* 0x000fe4000f8e0299 */
[----:B------:R-:W-:Y:S02]  /*2750*/  IMAD.SHL.U32 R156, R14, 0x8, RZ ;  /* 0x000000080e9c7824 */ /* 0x000fe400078e00ff */
[----:B------:R-:W-:Y:S01]  /*2760*/  IMAD.IADD R155, R11, 0x1, R155 ;  /* 0x000000010b9b7824 */ /* 0x000fe200078e029b */
[----:B------:R-:W-:Y:S06]  /*2770*/  @!P1 BRA `(.L_x_27) ;  /* 0x00000074007c9947 */ /* 0x000fec0003800000 */
[----:B------:R-:W-:Y:S01]  /*2780*/  IADD3 R16, P1, R4, R12, RZ ;  /* 0x0000000c04107210 */ /* 0x000fe20007f3e0ff */
[----:B------:R-:W-:Y:S01]  /*2790*/  ULDC.64 UR8, c[0x0][0x638] ;  /* 0x00018e0000087ab9 */ /* 0x000fe20000000a00 */
[----:B------:R-:W-:Y:S01]  /*27a0*/  ULDC.64 UR10, c[0x0][0x648] ;  /* 0x00019200000a7ab9 */ /* 0x000fe20000000a00 */
[----:B------:R-:W-:Y:S01]  /*27b0*/  IMAD R20, R17, UR8, RZ ;  /* 0x0000000811147c24 */ /* 0x000fe2000f8e02ff */
[----:B------:R-:W-:Y:S01]  /*27c0*/  ULDC.64 UR4, c[0x0][0x630] ;  /* 0x00018c0000047ab9 */ /* 0x000fe20000000a00 */
[----:B------:R-:W-:Y:S01]  /*27d0*/  IMAD.X R17, R6, 0x1, R13, P1 ;  /* 0x0000000106117824 */ /* 0x000fe200008e060d */
[----:B------:R-:W-:Y:S01]  /*27e0*/  ULDC.64 UR14, c[0x0][0x628] ;  /* 0x00018a00000e7ab9 */ /* 0x000fe20000000a00 */
[C---:B------:R-:W-:Y:S02]  /*27f0*/  IMAD R11, R5.reuse, UR9, R20 ;  /* 0x00000009050b7c24 */ /* 0x040fe4000f8e0214 */
[----:B------:R-:W-:-:S04]  /*2800*/  IMAD.WIDE.U32 R16, R5, UR8, R16 ;  /* 0x0000000805107c25 */ /* 0x000fc8000f8e0010 */
[----:B------:R-:W-:Y:S02]  /*2810*/  IMAD R18, R18, UR10, RZ ;  /* 0x0000000a12127c24 */ /* 0x000fe4000f8e02ff */
[----:B------:R-:W-:Y:S02]  /*2820*/  IMAD.IADD R17, R17, 0x1, R11 ;  /* 0x0000000111117824 */ /* 0x000fe400078e020b */
[C---:B------:R-:W-:Y:S02]  /*2830*/  IMAD R157, R3.reuse, UR11, R18 ;  /* 0x0000000b039d7c24 */ /* 0x040fe4000f8e0212 */
[----:B------:R-:W-:-:S04]  /*2840*/  IMAD.WIDE.U32 R16, R3, UR10, R16 ;  /* 0x0000000a03107c25 */ /* 0x000fc8000f8e0010 */
[----:B------:R-:W-:Y:S02]  /*2850*/  IMAD.IADD R17, R17, 0x1, R157 ;  /* 0x0000000111117824 */ /* 0x000fe400078e029d */
[----:B------:R-:W-:Y:S02]  /*2860*/  IMAD R21, R165, UR4, RZ ;  /* 0x00000004a5157c24 */ /* 0x000fe4000f8e02ff */
[----:B------:R-:W-:-:S04]  /*2870*/  IMAD.WIDE.U32 R16, R152, UR6, R16 ;  /* 0x0000000698107c25 */ /* 0x000fc8000f8e0010 */
[----:B------:R-:W-:Y:S02]  /*2880*/  IMAD.IADD R19, R153, 0x1, R17 ;  /* 0x0000000199137824 */ /* 0x000fe400078e0211 */
[----:B------:R-:W-:Y:S02]  /*2890*/  IMAD.MOV.U32 R18, RZ, RZ, R16 ;  /* 0x000000ffff127224 */ /* 0x000fe400078e0010 */
[C---:B------:R-:W-:Y:S02]  /*28a0*/  IMAD R158, R164.reuse, UR5, R21 ;  /* 0x00000005a49e7c24 */ /* 0x040fe4000f8e0215 */
[----:B------:R-:W-:-:S04]  /*28b0*/  IMAD.WIDE.U32 R22, R164, UR4, R18 ;  /* 0x00000004a4167c25 */ /* 0x000fc8000f8e0012 */
[----:B------:R-:W-:Y:S01]  /*28c0*/  IMAD.IADD R21, R23, 0x1, R158 ;  /* 0x0000000117157824 */ /* 0x000fe200078e029e */
[----:B------:R-:W-:-:S04]  /*28d0*/  LEA R20, P1, R22, UR14, 0x1 ;  /* 0x0000000e16147c11 */ /* 0x000fc8000f8208ff */
[----:B------:R-:W-:-:S05]  /*28e0*/  LEA.HI.X R21, R22, UR15, R21, 0x1, P1 ;  /* 0x0000000f16157c11 */ /* 0x000fca00088f0c15 */
[----:B------:R-:W3:Y:S01]  /*28f0*/  @P0 LDG.E.LTC128B.U16 R159, desc[UR12][R20.64] ;  /* 0x0000000c149f0981 */ /* 0x000ee2000c1e1520 */
[----:B------:R-:W-:Y:S01]  /*2900*/  IMAD.WIDE.U32 R22, R152, UR6, RZ ;  /* 0x0000000698167c25 */ /* 0x000fe2000f8e00ff */
[----:B------:R-:W-:Y:S01]  /*2910*/  ULDC.64 UR6, c[0x0][0x650] ;  /* 0x0001940000067ab9 */ /* 0x000fe20000000a00 */
[----:B------:R-:W-:Y:S01]  /*2920*/  ISETP.GT.AND P6, PT, R8, 0x1, PT ;  /* 0x000000010800780c */ /* 0x000fe20003fc4270 */
[----:B------:R-:W-:Y:S01]  /*2930*/  BSSY B0, `(.L_x_28) ;  /* 0x0000019000007945 */ /* 0x000fe20003800000 */
[----:B------:R-:W-:Y:S01]  /*2940*/  IMAD.IADD R153, R23, 0x1, R153 ;  /* 0x0000000117997824 */ /* 0x000fe200078e0299 */
[----:B------:R-:W-:Y:S01]  /*2950*/  LEA R154, P1, R10, UR6, 0x1 ;  /* 0x000000060a9a7c11 */ /* 0x000fe2000f8208ff */
[----:B------:R-:W-:-:S03]  /*2960*/  IMAD.MOV.U32 R152, RZ, RZ, R22 ;  /* 0x000000ffff987224 */ /* 0x000fc600078e0016 */
[----:B------:R-:W-:Y:S01]  /*2970*/  LEA.HI.X R155, R10, UR7, R155, 0x1, P1 ;  /* 0x000000070a9b7c11 */ /* 0x000fe200088f0c9b */
[----:B------:R-:W-:Y:S01]  /*2980*/  IMAD.WIDE.U32 R160, R164, UR4, R152 ;  /* 0x00000004a4a07c25 */ /* 0x000fe2000f8e0098 */
[----:B------:R-:W-:-:S03]  /*2990*/  ISETP.GT.AND P1, PT, R7, RZ, P6 ;  /* 0x000000ff0700720c */ /* 0x000fc60003724270 */
[----:B------:R-:W-:Y:S02]  /*29a0*/  IMAD.IADD R161, R158, 0x1, R161 ;  /* 0x000000019ea17824 */ /* 0x000fe400078e02a1 */
[----:B------:R-:W-:-:S04]  /*29b0*/  IMAD.WIDE.U32 R160, R3, UR10, R160 ;  /* 0x0000000a03a07c25 */ /* 0x000fc8000f8e00a0 */
[----:B------:R-:W-:Y:S02]  /*29c0*/  IMAD.IADD R161, R157, 0x1, R161 ;  /* 0x000000019da17824 */ /* 0x000fe400078e02a1 */
[----:B------:R-:W-:-:S04]  /*29d0*/  IMAD.WIDE.U32 R160, R5, UR8, R160 ;  /* 0x0000000805a07c25 */ /* 0x000fc8000f8e00a0 */
[----:B------:R-:W-:Y:S01]  /*29e0*/  IMAD.IADD R161, R11, 0x1, R161 ;  /* 0x000000010ba17824 */ /* 0x000fe200078e02a1 */
[----:B------:R-:W-:-:S04]  /*29f0*/  IADD3 R160, P2, P3, R4, R160, R12 ;  /* 0x000000a004a07210 */ /* 0x000fc80007b5e00c */
[----:B------:R-:W-:Y:S02]  /*2a00*/  IADD3.X R161, R6, R161, R13, P2, P3 ;  /* 0x000000a106a17210 */ /* 0x000fe400017e640d */
[----:B------:R-:W-:-:S04]  /*2a10*/  LEA R166, P2, R160, UR14, 0x1 ;  /* 0x0000000ea0a67c11 */ /* 0x000fc8000f8408ff */
[----:B------:R-:W-:Y:S01]  /*2a20*/  LEA.HI.X R167, R160, UR15, R161, 0x1, P2 ;  /* 0x0000000fa0a77c11 */ /* 0x000fe200090f0ca1 */
[----:B---3--:R-:W-:-:S04]  /*2a30*/  IMAD.U32 R163, R159, 0x10000, RZ ;  /* 0x000100009fa37824 */ /* 0x008fc800078e00ff */
[----:B------:R-:W-:-:S04]  /*2a40*/  FMUL R163, R163, R2 ;  /* 0x00000002a3a37220 */ /* 0x000fc80000400000 */
[C---:B--2---:R-:W-:Y:S01]  /*2a50*/  FFMA R162, R120.reuse, R0, R163 ;  /* 0x0000000078a27223 */ /* 0x044fe200000000a3 */
[----:B------:R-:W-:-:S04]  /*2a60*/  LOP3.LUT R120, R120, 0xfffffffd, RZ, 0xc0, !PT ;  /* 0xfffffffd78787812 */ /* 0x000fc800078ec0ff */
[----:B------:R-:W-:Y:S02]  /*2a70*/  F2FP.BF16.F32.PACK_AB R162, RZ, R162 ;  /* 0x000000a2ffa2723e */ /* 0x000fe400000010ff */
[----:B------:R-:W-:-:S03]  /*2a80*/  @P6 LOP3.LUT R120, R120, 0x2, RZ, 0xfc, !PT ;  /* 0x0000000278786812 */ /* 0x000fc600078efcff */
[----:B------:R0:W-:Y:S01]  /*2a90*/  @P0 STG.E.U16 desc[UR12][R154.64], R162 ;  /* 0x000000a29a000986 */ /* 0x0001e2000c10150c */
[----:B------:R-:W-:Y:S05]  /*2aa0*/  @!P1 BRA `(.L_x_29) ;  /* 0x0000000000049947 */ /* 0x000fea0003800000 */
[----:B------:R1:W5:Y:S02]  /*2ab0*/  LDG.E.LTC128B.U16 R159, desc[UR12][R166.64+0x2] ;  /* 0x0000020ca69f7981 */ /* 0x000364000c1e1520 */
.L_x_29:
[----:B------:R-:W-:Y:S05]  /*2ac0*/  BSYNC B0 ;  /* 0x0000000000007941 */ /* 0x000fea0003800000 */
.L_x_28:
[----:B------:R-:W-:Y:S01]  /*2ad0*/  USHF.L.U32 UR6, UR4, 0x3, URZ ;  /* 0x0000000304067899 */ /* 0x000fe2000800063f */
[----:B-----5:R-:W-:Y:S01]  /*2ae0*/  IMAD.U32 R17, R159, 0x10000, RZ ;  /* 0x000100009f117824 */ /* 0x020fe200078e00ff */
[----:B------:R-:W-:Y:S01]  /*2af0*/  USHF.L.U64.HI UR7, UR4, 0x3, UR5 ;  /* 0x0000000304077899 */ /* 0x000fe20008010205 */
[----:B------:R-:W-:Y:S02]  /*2b00*/  ISETP.GT.AND P0, PT, R7, 0x8, P4 ;  /* 0x000000080700780c */ /* 0x000fe40002704270 */
[----:B------:R-:W-:Y:S01]  /*2b10*/  FMUL R10, R17, R2 ;  /* 0x00000002110a7220 */ /* 0x000fe20000400000 */
[----:B------:R-:W-:Y:S02]  /*2b20*/  IMAD.U32 R160, RZ, RZ, UR6 ;  /* 0x00000006ffa07e24 */ /* 0x000fe4000f8e00ff */
[----:B------:R-:W-:Y:S02]  /*2b30*/  IMAD.U32 R161, RZ, RZ, UR7 ;  /* 0x00000007ffa17e24 */ /* 0x000fe4000f8e00ff */
[----:B------:R-:W-:Y:S01]  /*2b40*/  FFMA R10, R121, R0, R10 ;  /* 0x00000000790a7223 */ /* 0x000fe2000000000a */
[----:B------:R-:W-:-:S04]  /*2b50*/  IMAD.WIDE.U32 R160, R164, UR4, R160 ;  /* 0x00000004a4a07c25 */ /* 0x000fc8000f8e00a0 */
[----:B------:R-:W-:Y:S01]  /*2b60*/  F2FP.BF16.F32.PACK_AB R10, RZ, R10 ;  /* 0x0000000aff0a723e */ /* 0x000fe200000010ff */
[----:B------:R-:W-:Y:S01]  /*2b70*/  IMAD.IADD R23, R158, 0x1, R161 ;  /* 0x000000019e177824 */ /* 0x000fe200078e02a1 */
[----:B------:R-:W-:-:S05]  /*2b80*/  IADD3 R17, P2, R16, R160, RZ ;  /* 0x000000a010117210 */ /* 0x000fca0007f5e0ff */
[----:B------:R-:W-:Y:S01]  /*2b90*/  IMAD.X R18, R23, 0x1, R19, P2 ;  /* 0x0000000117127824 */ /* 0x000fe200010e0613 */
[----:B------:R-:W-:Y:S01]  /*2ba0*/  LEA R16, P2, R17, UR14, 0x1 ;  /* 0x0000000e11107c11 */ /* 0x000fe2000f8408ff */
[----:B------:R-:W-:-:S03]  /*2bb0*/  @P1 IMAD.MOV.U32 R19, RZ, RZ, R155 ;  /* 0x000000ffff131224 */ /* 0x000fc600078e009b */
[----:B------:R-:W-:Y:S01]  /*2bc0*/  LEA.HI.X R17, R17, UR15, R18, 0x1, P2 ;  /* 0x0000000f11117c11 */ /* 0x000fe200090f0c12 */
[----:B------:R-:W-:-:S05]  /*2bd0*/  @P1 IMAD.MOV.U32 R18, RZ, RZ, R154 ;  /* 0x000000ffff121224 */ /* 0x000fca00078e009a */
[----:B------:R2:W-:Y:S04]  /*2be0*/  @P1 STG.E.U16 desc[UR12][R18.64+0x2], R10 ;  /* 0x0000020a12001986 */ /* 0x0005e8000c10150c */
[----:B------:R-:W3:Y:S01]  /*2bf0*/  @P0 LDG.E.LTC128B.U16 R159, desc[UR12][R16.64] ;  /* 0x0000000c109f0981 */ /* 0x000ee2000c1e1520 */
[----:B------:R-:W-:Y:S01]  /*2c00*/  IADD3 R22, P1, R22, R160, RZ ;  /* 0x000000a016167210 */ /* 0x000fe20007f3e0ff */
[----:B------:R-:W-:Y:S01]  /*2c10*/  BSSY B0, `(.L_x_30) ;  /* 0x0000015000007945 */ /* 0x000fe20003800000 */
[----:B------:R-:W-:-:S03]  /*2c20*/  SHF.L.U64.HI R9, R156, 0x1, R9 ;  /* 0x000000019c097819 */ /* 0x000fc60000010209 */
[----:B------:R-:W-:Y:S02]  /*2c30*/  IMAD.X R23, R23, 0x1, R153, P1 ;  /* 0x0000000117177824 */ /* 0x000fe400008e0699 */
[----:B------:R-:W-:-:S04]  /*2c40*/  IMAD.WIDE.U32 R22, R3, UR10, R22 ;  /* 0x0000000a03167c25 */ /* 0x000fc8000f8e0016 */
[----:B------:R-:W-:Y:S02]  /*2c50*/  IMAD.IADD R23, R157, 0x1, R23 ;  /* 0x000000019d177824 */ /* 0x000fe400078e0217 */
[----:B------:R-:W-:-:S04]  /*2c60*/  IMAD.WIDE.U32 R22, R5, UR8, R22 ;  /* 0x0000000805167c25 */ /* 0x000fc8000f8e0016 */
[----:B------:R-:W-:Y:S01]  /*2c70*/  IMAD.IADD R11, R11, 0x1, R23 ;  /* 0x000000010b0b7824 */ /* 0x000fe200078e0217 */
[----:B------:R-:W-:-:S04]  /*2c80*/  IADD3 R4, P1, P2, R4, R22, R12 ;  /* 0x0000001604047210 */ /* 0x000fc80007a3e00c */
[----:B------:R-:W-:Y:S02]  /*2c90*/  IADD3.X R13, R6, R11, R13, P1, P2 ;  /* 0x0000000b060d7210 */ /* 0x000fe40000fe440d */
[----:B------:R-:W-:Y:S02]  /*2ca0*/  LEA R156, P2, R156, R154, 0x1 ;  /* 0x0000009a9c9c7211 */ /* 0x000fe400078408ff */
[----:B------:R-:W-:Y:S02]  /*2cb0*/  ISETP.GT.AND P1, PT, R7, 0x8, P6 ;  /* 0x000000080700780c */ /* 0x000fe40003724270 */
[----:B--2---:R-:W-:Y:S01]  /*2cc0*/  LEA R10, P3, R4, UR14, 0x1 ;  /* 0x0000000e040a7c11 */ /* 0x004fe2000f8608ff */
[----:B------:R-:W-:-:S03]  /*2cd0*/  IMAD.X R157, R9, 0x1, R155, P2 ;  /* 0x00000001099d7824 */ /* 0x000fc600010e069b */
[----:B------:R-:W-:Y:S01]  /*2ce0*/  LEA.HI.X R11, R4, UR15, R13, 0x1, P3 ;  /* 0x0000000f040b7c11 */ /* 0x000fe200098f0c0d */
[----:B---3--:R-:W-:-:S04]  /*2cf0*/  IMAD.U32 R3, R159, 0x10000, RZ ;  /* 0x000100009f037824 */ /* 0x008fc800078e00ff */
[----:B------:R-:W-:-:S04]  /*2d00*/  FMUL R3, R3, R2 ;  /* 0x0000000203037220 */ /* 0x000fc80000400000 */
[----:B------:R-:W-:-:S05]  /*2d10*/  FFMA R3, R122, R0, R3 ;  /* 0x000000007a037223 */ /* 0x000fca0000000003 */
[----:B------:R-:W-:-:S05]  /*2d20*/  F2FP.BF16.F32.PACK_AB R3, RZ, R3 ;  /* 0x00000003ff03723e */ /* 0x000fca00000010ff */
[----:B------:R2:W-:Y:S01]  /*2d30*/  @P0 STG.E.U16 desc[UR12][R156.64], R3 ;  /* 0x000000039c000986 */ /* 0x0005e2000c10150c */
[----:B------:R-:W-:Y:S05]  /*2d40*/  @!P1 BRA `(.L_x_31) ;  /* 0x0000000000049947 */ /* 0x000fea0003800000 */
[----:B------:R3:W5:Y:S02]  /*2d50*/  LDG.E.LTC128B.U16 R159, desc[UR12][R10.64+0x2] ;  /* 0x0000020c0a9f7981 */ /* 0x000764000c1e1520 */
.L_x_31:
[----:B------:R-:W-:Y:S05]  /*2d60*/  BSYNC B0 ;  /* 0x0000000000007941 */ /* 0x000fea0003800000 */
.L_x_30:
[----:B--2--5:R-:W-:Y:S01]  /*2d70*/  IMAD.U32 R3, R159, 0x10000, RZ ;  /* 0x000100009f037824 */ /* 0x024fe200078e00ff */
[----:B------:R-:W-:Y:S01]  /*2d80*/  ISETP.GT.AND P3, PT, R8, 0x8, PT ;  /* 0x000000080800780c */ /* 0x000fe20003f64270 */
[----:B------:R-:W-:Y:S01]  /*2d90*/  @P1 IMAD.MOV.U32 R5, RZ, RZ, R157 ;  /* 0x000000ffff051224 */ /* 0x000fe200078e009d */
[----:B------:R-:W-:Y:S01]  /*2da0*/  LOP3.LUT R120, R120, 0xfffffffb, RZ, 0xc0, !PT ;  /* 0xfffffffb78787812 */ /* 0x000fe200078ec0ff */
[----:B------:R-:W-:Y:S01]  /*2db0*/  FMUL R4, R3, R2 ;  /* 0x0000000203047220 */ /* 0x000fe20000400000 */
[----:B------:R-:W-:Y:S01]  /*2dc0*/  ISETP.GT.AND P0, PT, R7, RZ, P3 ;  /* 0x000000ff0700720c */ /* 0x000fe20001f04270 */
[----:B------:R-:W-:Y:S02]  /*2dd0*/  BSSY B0, `(.L_x_32) ;  /* 0x0000009000007945 */ /* 0x000fe40003800000 */
[----:B------:R-:W-:-:S05]  /*2de0*/  FFMA R4, R123, R0, R4 ;  /* 0x000000007b047223 */ /* 0x000fca0000000004 */
[----:B------:R-:W-:Y:S02]  /*2df0*/  F2FP.BF16.F32.PACK_AB R4, RZ, R4 ;  /* 0x00000004ff04723e */ /* 0x000fe400000010ff */
[----:B------:R-:W-:Y:S02]  /*2e00*/  @P3 LOP3.LUT R120, R120, 0x4, RZ, 0xfc, !PT ;  /* 0x0000000478783812 */ /* 0x000fe400078efcff */
[----:B------:R-:W-:Y:S01]  /*2e10*/  PRMT R3, R4, 0x7610, R3 ;  /* 0x0000761004037816 */ /* 0x000fe20000000003 */
[----:B------:R-:W-:-:S05]  /*2e20*/  @P1 IMAD.MOV.U32 R4, RZ, RZ, R156 ;  /* 0x000000ffff041224 */ /* 0x000fca00078e009c */
[----:B------:R2:W-:Y:S01]  /*2e30*/  @P1 STG.E.U16 desc[UR12][R4.64+0x2], R3 ;  /* 0x0000020304001986 */ /* 0x0005e2000c10150c */
[----:B------:R-:W-:Y:S05]  /*2e40*/  @!P0 BRA `(.L_x_33) ;  /* 0x0000000000048947 */ /* 0x000fea0003800000 */
[----:B------:R4:W5:Y:S02]  /*2e50*/  LDG.E.LTC128B.U16 R159, desc[UR12][R166.64+0x10] ;  /* 0x0000100ca69f7981 */ /* 0x000964000c1e1520 */
.L_x_33:
[----:B------:R-:W-:Y:S05]  /*2e60*/  BSYNC B0 ;  /* 0x0000000000007941 */ /* 0x000fea0003800000 */
.L_x_32:
[----:B--2--5:R-:W-:Y:S01]  /*2e70*/  IMAD.U32 R3, R159, 0x10000, RZ ;  /* 0x000100009f037824 */ /* 0x024fe200078e00ff */
[----:B------:R-:W-:Y:S01]  /*2e80*/  ISETP.GT.AND P2, PT, R8, 0x9, PT ;  /* 0x000000090800780c */ /* 0x000fe20003f44270 */
[----:B------:R-:W-:Y:S01]  /*2e90*/  @P0 IMAD.MOV.U32 R4, RZ, RZ, R154 ;  /* 0x000000ffff040224 */ /* 0x000fe200078e009a */
[----:B------:R-:W-:Y:S01]  /*2ea0*/  LOP3.LUT R120, R120, 0xfffffff7, RZ, 0xc0, !PT ;  /* 0xfffffff778787812 */ /* 0x000fe200078ec0ff */
[----:B------:R-:W-:Y:S01]  /*2eb0*/  FMUL R3, R3, R2 ;  /* 0x0000000203037220 */ /* 0x000fe20000400000 */
[----:B------:R-:W-:Y:S01]  /*2ec0*/  @P0 IMAD.MOV.U32 R5, RZ, RZ, R155 ;  /* 0x000000ffff050224 */ /* 0x000fe200078e009b */
[----:B------:R-:W-:Y:S01]  /*2ed0*/  ISETP.GT.AND P1, PT, R7, RZ, P2 ;  /* 0x000000ff0700720c */ /* 0x000fe20001724270 */
[----:B------:R-:W-:Y:S01]  /*2ee0*/  BSSY B0, `(.L_x_34) ;  /* 0x0000007000007945 */ /* 0x000fe20003800000 */
[----:B------:R-:W-:-:S05]  /*2ef0*/  FFMA R3, R124, R0, R3 ;  /* 0x000000007c037223 */ /* 0x000fca0000000003 */
[----:B------:R-:W-:Y:S02]  /*2f00*/  F2FP.BF16.F32.PACK_AB R3, RZ, R3 ;  /* 0x00000003ff03723e */ /* 0x000fe400000010ff */
[----:B------:R-:W-:-:S03]  /*2f10*/  @P2 LOP3.LUT R120, R120, 0x8, RZ, 0xfc, !PT ;  /* 0x0000000878782812 */ /* 0x000fc600078efcff */
[----:B------:R2:W-:Y:S01]  /*2f20*/  @P0 STG.E.U16 desc[UR12][R4.64+0x10], R3 ;  /* 0x0000100304000986 */ /* 0x0005e2000c10150c */
[----:B------:R-:W-:Y:S05]  /*2f30*/  @!P1 BRA `(.L_x_35) ;  /* 0x0000000000049947 */ /* 0x000fea0003800000 */
[----:B------:R0:W5:Y:S02]  /*2f40*/  LDG.E.LTC128B.U16 R159, desc[UR12][R166.64+0x12] ;  /* 0x0000120ca69f7981 */ /* 0x000164000c1e1520 */
.L_x_35:
[----:B------:R-:W-:Y:S05]  /*2f50*/  BSYNC B0 ;  /* 0x0000000000007941 */ /* 0x000fea0003800000 */
.L_x_34:
[----:B--2--5:R-:W-:Y:S01]  /*2f60*/  IMAD.U32 R3, R159, 0x10000, RZ ;  /* 0x000100009f037824 */ /* 0x024fe200078e00ff */
[----:B------:R-:W-:Y:S01]  /*2f70*/  ISETP.GT.AND P0, PT, R7, 0x8, P3 ;  /* 0x000000080700780c */ /* 0x000fe20001f04270 */
[----:B------:R-:W-:Y:S01]  /*2f80*/  @P1 IMAD.MOV.U32 R5, RZ, RZ, R155 ;  /* 0x000000ffff051224 */ /* 0x000fe200078e009b */
[----:B------:R-:W-:Y:S01]  /*2f90*/  BSSY B0, `(.L_x_36) ;  /* 0x0000009000007945 */ /* 0x000fe20003800000 */
[----:B------:R-:W-:-:S04]  /*2fa0*/  FMUL R4, R3, R2 ;  /* 0x0000000203047220 */ /* 0x000fc80000400000 */
[----:B------:R-:W-:-:S05]  /*2fb0*/  FFMA R4, R125, R0, R4 ;  /* 0x000000007d047223 */ /* 0x000fca0000000004 */
[----:B------:R-:W-:-:S04]  /*2fc0*/  F2FP.BF16.F32.PACK_AB R4, RZ, R4 ;  /* 0x00000004ff04723e */ /* 0x000fc800000010ff */
[----:B------:R-:W-:Y:S01]  /*2fd0*/  PRMT R3, R4, 0x7610, R3 ;  /* 0x0000761004037816 */ /* 0x000fe20000000003 */
[----:B------:R-:W-:-:S05]  /*2fe0*/  @P1 IMAD.MOV.U32 R4, RZ, RZ, R154 ;  /* 0x000000ffff041224 */ /* 0x000fca00078e009a */
[----:B------:R2:W-:Y:S01]  /*2ff0*/  @P1 STG.E.U16 desc[UR12][R4.64+0x12], R3 ;  /* 0x0000120304001986 */ /* 0x0005e2000c10150c */
[----:B------:R-:W-:Y:S05]  /*3000*/  @!P0 BRA `(.L_x_37) ;  /* 0x0000000000048947 */ /* 0x000fea0003800000 */
[----:B------:R0:W5:Y:S02]  /*3010*/  LDG.E.LTC128B.U16 R159, desc[UR12][R10.64+0x10] ;  /* 0x0000100c0a9f7981 */ /* 0x000164000c1e1520 */
.L_x_37:
[----:B------:R-:W-:Y:S05]  /*3020*/  BSYNC B0 ;  /* 0x0000000000007941 */ /* 0x000fea0003800000 */
.L_x_36:
[----:B--2--5:R-:W-:Y:S01]  /*3030*/  IMAD.U32 R3, R159, 0x10000, RZ ;  /* 0x000100009f037824 */ /* 0x024fe200078e00ff */
[----:B------:R-:W-:Y:S01]  /*3040*/  ISETP.GT.AND P1, PT, R7, 0x8, P2 ;  /* 0x000000080700780c */ /* 0x000fe20001724270 */
[----:B------:R-:W-:Y:S01]  /*3050*/  @P0 IMAD.MOV.U32 R4, RZ, RZ, R156 ;  /* 0x000000ffff040224 */ /* 0x000fe200078e009c */
[----:B------:R-:W-:Y:S01]  /*3060*/  BSSY B0, `(.L_x_38) ;  /* 0x0000008000007945 */ /* 0x000fe20003800000 */
[----:B------:R-:W-:Y:S01]  /*3070*/  FMUL R3, R3, R2 ;  /* 0x0000000203037220 */ /* 0x000fe20000400000 */
[----:B------:R-:W-:-:S03]  /*3080*/  @P0 IMAD.MOV.U32 R5, RZ, RZ, R157 ;  /* 0x000000ffff050224 */ /* 0x000fc600078e009d */
[----:B------:R-:W-:-:S05]  /*3090*/  FFMA R3, R126, R0, R3 ;  /* 0x000000007e037223 */ /* 0x000fca0000000003 */
[----:B------:R-:W-:-:S05]  /*30a0*/  F2FP.BF16.F32.PACK_AB R3, RZ, R3 ;  /* 0x00000003ff03723e */ /* 0x000fca00000010ff */
[----:B------:R2:W-:Y:S01]  /*30b0*/  @P0 STG.E.U16 desc[UR12][R4.64+0x10], R3 ;  /* 0x0000100304000986 */ /* 0x0005e2000c10150c */
[----:B------:R-:W-:Y:S05]  /*30c0*/  @!P1 BRA `(.L_x_39) ;  /* 0x0000000000049947 */ /* 0x000fea0003800000 */
[----:B------:R0:W5:Y:S02]  /*30d0*/  LDG.E.LTC128B.U16 R159, desc[UR12][R10.64+0x12] ;  /* 0x0000120c0a9f7981 */ /* 0x000164000c1e1520 */
.L_x_39:
[----:B------:R-:W-:Y:S05]  /*30e0*/  BSYNC B0 ;  /* 0x0000000000007941 */ /* 0x000fea0003800000 */
.L_x_38:
        /* <DEDUP_REMOVED lines=15> */
.L_x_41:
[----:B------:R-:W-:Y:S05]  /*31e0*/  BSYNC B0 ;  /* 0x0000000000007941 */ /* 0x000fea0003800000 */
.L_x_40:
[----:B--2--5:R-:W-:Y:S01]  /*31f0*/  IMAD.U32 R3, R159, 0x10000, RZ ;  /* 0x000100009f037824 */ /* 0x024fe200078e00ff */
[----:B------:R-:W-:Y:S01]  /*3200*/  ISETP.GT.AND P1, PT, R8, 0x11, PT ;  /* 0x000000110800780c */ /* 0x000fe20003f24270 */
[----:B------:R-:W-:Y:S01]  /*3210*/  @P0 IMAD.MOV.U32 R4, RZ, RZ, R154 ;  /* 0x000000ffff040224 */ /* 0x000fe200078e009a */
[----:B------:R-:W-:Y:S01]  /*3220*/  LOP3.LUT R120, R120, 0xffffffdf, RZ, 0xc0, !PT ;  /* 0xffffffdf78787812 */ /* 0x000fe200078ec0ff */
[----:B------:R-:W-:Y:S01]  /*3230*/  FMUL R3, R3, R2 ;  /* 0x0000000203037220 */ /* 0x000fe20000400000 */
[----:B------:R-:W-:Y:S01]  /*3240*/  @P0 IMAD.MOV.U32 R5, RZ, RZ, R155 ;  /* 0x000000ffff050224 */ /* 0x000fe200078e009b */
[----:B------:R-:W-:Y:S02]  /*3250*/  BSSY B0, `(.L_x_42) ;  /* 0x0000008000007945 */ /* 0x000fe40003800000 */
[----:B------:R-:W-:-:S05]  /*3260*/  FFMA R3, R128, R0, R3 ;  /* 0x0000000080037223 */ /* 0x000fca0000000003 */
[----:B------:R-:W-:Y:S02]  /*3270*/  F2FP.BF16.F32.PACK_AB R3, RZ, R3 ;  /* 0x00000003ff03723e */ /* 0x000fe400000010ff */
[----:B------:R-:W-:-:S03]  /*3280*/  @P1 LOP3.LUT R120, R120, 0x20, RZ, 0xfc, !PT ;  /* 0x0000002078781812 */ /* 0x000fc600078efcff */
[----:B------:R2:W-:Y:S01]  /*3290*/  @P0 STG.E.U16 desc[UR12][R4.64+0x20], R3 ;  /* 0x0000200304000986 */ /* 0x0005e2000c10150c */
[----:B------:R-:W-:-:S13]  /*32a0*/  ISETP.GT.AND P0, PT, R7, RZ, P1 ;  /* 0x000000ff0700720c */ /* 0x000fda0000f04270 */
[----:B--2---:R-:W-:Y:S05]  /*32b0*/  @!P0 BRA `(.L_x_43) ;  /* 0x0000000000048947 */ /* 0x004fea0003800000 */
[----:B------:R2:W5:Y:S02]  /*32c0*/  LDG.E.LTC128B.U16 R159, desc[UR12][R166.64+0x22] ;  /* 0x0000220ca69f7981 */ /* 0x000564000c1e1520 */
.L_x_43:
[----:B------:R-:W-:Y:S05]  /*32d0*/  BSYNC B0 ;  /* 0x0000000000007941 */ /* 0x000fea0003800000 */
.L_x_42:
[----:B-----5:R-:W-:Y:S01]  /*32e0*/  IMAD.U32 R3, R159, 0x10000, RZ ;  /* 0x000100009f037824 */ /* 0x020fe200078e00ff */
[----:B------:R-:W-:Y:S01]  /*32f0*/  BSSY B0, `(.L_x_44) ;  /* 0x000000b000007945 */ /* 0x000fe20003800000 */
[----:B------:R-:W-:Y:S02]  /*3300*/  @P0 IMAD.MOV.U32 R5, RZ, RZ, R155 ;  /* 0x000000ffff050224 */ /* 0x000fe400078e009b */
[----:B------:R-:W-:-:S04]  /*3310*/  FMUL R4, R3, R2 ;  /* 0x0000000203047220 */ /* 0x000fc80000400000 */
[----:B------:R-:W-:-:S05]  /*3320*/  FFMA R4, R129, R0, R4 ;  /* 0x0000000081047223 */ /* 0x000fca0000000004 */
[----:B------:R-:W-:-:S04]  /*3330*/  F2FP.BF16.F32.PACK_AB R4, RZ, R4 ;  /* 0x00000004ff04723e */ /* 0x000fc800000010ff */
[----:B------:R-:W-:Y:S01]  /*3340*/  PRMT R3, R4, 0x7610, R3 ;  /* 0x0000761004037816 */ /* 0x000fe20000000003 */
[----:B------:R-:W-:-:S05]  /*3350*/  @P0 IMAD.MOV.U32 R4, RZ, RZ, R154 ;  /* 0x000000ffff040224 */ /* 0x000fca00078e009a */
[----:B------:R0:W-:Y:S01]  /*3360*/  @P0 STG.E.U16 desc[UR12][R4.64+0x22], R3 ;  /* 0x0000220304000986 */ /* 0x0001e2000c10150c */
[----:B------:R-:W-:-:S13]  /*3370*/  ISETP.GT.AND P0, PT, R7, 0x8, P2 ;  /* 0x000000080700780c */ /* 0x000fda0001704270 */
[----:B0-----:R-:W-:Y:S05]  /*3380*/  @!P0 BRA `(.L_x_45) ;  /* 0x0000000000048947 */ /* 0x001fea0003800000 */
[----:B------:R0:W5:Y:S02]  /*3390*/  LDG.E.LTC128B.U16 R159, desc[UR12][R10.64+0x20] ;  /* 0x0000200c0a9f7981 */ /* 0x000164000c1e1520 */
.L_x_45:
[----:B------:R-:W-:Y:S05]  /*33a0*/  BSYNC B0 ;  /* 0x0000000000007941 */ /* 0x000fea0003800000 */
.L_x_44:
[----:B-----5:R-:W-:Y:S01]  /*33b0*/  IMAD.U32 R3, R159, 0x10000, RZ ;  /* 0x000100009f037824 */ /* 0x020fe200078e00ff */
[----:B------:R-:W-:Y:S01]  /*33c0*/  BSSY B0, `(.L_x_46) ;  /* 0x000000a000007945 */ /* 0x000fe20003800000 */
[----:B------:R-:W-:Y:S02]  /*33d0*/  @P0 IMAD.MOV.U32 R4, RZ, RZ, R156 ;  /* 0x000000ffff040224 */ /* 0x000fe400078e009c */
[----:B------:R-:W-:Y:S01]  /*33e0*/  FMUL R3, R3, R2 ;  /* 0x0000000203037220 */ /* 0x000fe20000400000 */
[----:B------:R-:W-:-:S03]  /*33f0*/  @P0 IMAD.MOV.U32 R5, RZ, RZ, R157 ;  /* 0x000000ffff050224 */ /* 0x000fc600078e009d */
[----:B------:R-:W-:-:S05]  /*3400*/  FFMA R3, R130, R0, R3 ;  /* 0x0000000082037223 */ /* 0x000fca0000000003 */
[----:B------:R-:W-:-:S05]  /*3410*/  F2FP.BF16.F32.PACK_AB R3, RZ, R3 ;  /* 0x00000003ff03723e */ /* 0x000fca00000010ff */
[----:B------:R0:W-:Y:S01]  /*3420*/  @P0 STG.E.U16 desc[UR12][R4.64+0x20], R3 ;  /* 0x0000200304000986 */ /* 0x0001e2000c10150c */
[----:B------:R-:W-:-:S13]  /*3430*/  ISETP.GT.AND P0, PT, R7, 0x8, P1 ;  /* 0x000000080700780c */ /* 0x000fda0000f04270 */
[----:B0-----:R-:W-:Y:S05]  /*3440*/  @!P0 BRA `(.L_x_47) ;  /* 0x0000000000048947 */ /* 0x001fea0003800000 */
[----:B------:R0:W5:Y:S02]  /*3450*/  LDG.E.LTC128B.U16 R159, desc[UR12][R10.64+0x22] ;  /* 0x0000220c0a9f7981 */ /* 0x000164000c1e1520 */
.L_x_47:
[----:B------:R-:W-:Y:S05]  /*3460*/  BSYNC B0 ;  /* 0x0000000000007941 */ /* 0x000fea0003800000 */
.L_x_46:
[----:B-----5:R-:W-:Y:S01]  /*3470*/  IMAD.U32 R3, R159, 0x10000, RZ ;  /* 0x000100009f037824 */ /* 0x020fe200078e00ff */
[C---:B------:R-:W-:Y:S01]  /*3480*/  SHF.L.U64.HI R15, R14.reuse, 0x7, R15 ;  /* 0x000000070e0f7819 */ /* 0x040fe2000001020f */
[----:B------:R-:W-:Y:S01]  /*3490*/  IMAD.SHL.U32 R9, R14, 0x80, RZ ;  /* 0x000000800e097824 */ /* 0x000fe200078e00ff */
[----:B------:R-:W-:Y:S01]  /*34a0*/  ISETP.GT.AND P2, PT, R8, 0x18, PT ;  /* 0x000000180800780c */ /* 0x000fe20003f44270 */
[----:B------:R-:W-:Y:S01]  /*34b0*/  FMUL R4, R3, R2 ;  /* 0x0000000203047220 */ /* 0x000fe20000400000 */
[----:B------:R-:W-:Y:S01]  /*34c0*/  @P0 IMAD.MOV.U32 R12, RZ, RZ, R156 ;  /* 0x000000ffff0c0224 */ /* 0x000fe200078e009c */
[----:B------:R-:W-:Y:S01]  /*34d0*/  LOP3.LUT R120, R120, 0xffffffbf, RZ, 0xc0, !PT ;  /* 0xffffffbf78787812 */ /* 0x000fe200078ec0ff */
[----:B------:R-:W-:Y:S02]  /*34e0*/  @P0 IMAD.MOV.U32 R13, RZ, RZ, R157 ;  /* 0x000000ffff0d0224 */ /* 0x000fe400078e009d */
[----:B------:R-:W-:Y:S01]  /*34f0*/  FFMA R4, R131, R0, R4 ;  /* 0x0000000083047223 */ /* 0x000fe20000000004 */
[----:B------:R-:W-:Y:S01]  /*3500*/  LOP3.LUT R3, R9, 0x2, RZ, 0xfc, !PT ;  /* 0x0000000209037812 */ /* 0x000fe200078efcff */
[----:B------:R-:W-:Y:S03]  /*3510*/  BSSY B0, `(.L_x_48) ;  /* 0x000000c000007945 */ /* 0x000fe60003800000 */
[----:B------:R-:W-:-:S02]  /*3520*/  F2FP.BF16.F32.PACK_AB R4, RZ, R4 ;  /* 0x00000004ff04723e */ /* 0x000fc400000010ff */
[----:B------:R-:W-:Y:S02]  /*3530*/  @P2 LOP3.LUT R120, R120, 0x40, RZ, 0xfc, !PT ;  /* 0x0000004078782812 */ /* 0x000fe400078efcff */
[----:B------:R-:W-:-:S05]  /*3540*/  PRMT R6, R4, 0x7610, R6 ;  /* 0x0000761004067816 */ /* 0x000fca0000000006 */
[----:B------:R0:W-:Y:S01]  /*3550*/  @P0 STG.E.U16 desc[UR12][R12.64+0x22], R6 ;  /* 0x000022060c000986 */ /* 0x0001e2000c10150c */
[----:B------:R-:W-:-:S05]  /*3560*/  IADD3 R122, P0, R3, R154, RZ ;  /* 0x0000009a037a7210 */ /* 0x000fca0007f1e0ff */
[----:B------:R-:W-:Y:S01]  /*3570*/  IMAD.X R123, R15, 0x1, R155, P0 ;  /* 0x000000010f7b7824 */ /* 0x000fe200000e069b */
[----:B------:R-:W-:-:S05]  /*3580*/  IADD3 R4, P0, R9, R154, RZ ;  /* 0x0000009a09047210 */ /* 0x000fca0007f1e0ff */
[----:B------:R-:W-:Y:S01]  /*3590*/  IMAD.X R5, R15, 0x1, R155, P0 ;  /* 0x000000010f057824 */ /* 0x000fe200000e069b */
[----:B------:R-:W-:-:S13]  /*35a0*/  ISETP.GT.AND P0, PT, R7, RZ, P2 ;  /* 0x000000ff0700720c */ /* 0x000fda0001704270 */
[----:B0-----:R-:W-:Y:S05]  /*35b0*/  @!P0 BRA `(.L_x_49) ;  /* 0x0000000000048947 */ /* 0x001fea0003800000 */
[----:B------:R0:W5:Y:S02]  /*35c0*/  LDG.E.LTC128B.U16 R159, desc[UR12][R166.64+0x30] ;  /* 0x0000300ca69f7981 */ /* 0x000164000c1e1520 */
.L_x_49:
[----:B------:R-:W-:Y:S05]  /*35d0*/  BSYNC B0 ;  /* 0x0000000000007941 */ /* 0x000fea0003800000 */
.L_x_48:
[----:B-----5:R-:W-:Y:S01]  /*35e0*/  IMAD.U32 R13, R159, 0x10000, RZ ;  /* 0x000100009f0d7824 */ /* 0x020fe200078e00ff */
[----:B------:R-:W-:Y:S01]  /*35f0*/  ISETP.GT.AND P1, PT, R8, 0x19, PT ;  /* 0x000000190800780c */ /* 0x000fe20003f24270 */
[----:B------:R-:W-:Y:S01]  /*3600*/  @P0 IMAD.MOV.U32 R12, RZ, RZ, R154 ;  /* 0x000000ffff0c0224 */ /* 0x000fe200078e009a */
[----:B------:R-:W-:Y:S01]  /*3610*/  LOP3.LUT R120, R120, 0xffffff7f, RZ, 0xc0, !PT ;  /* 0xffffff7f78787812 */ /* 0x000fe200078ec0ff */
[----:B------:R-:W-:Y:S01]  /*3620*/  FMUL R13, R13, R2 ;  /* 0x000000020d0d7220 */ /* 0x000fe20000400000 */
[----:B------:R-:W-:Y:S03]  /*3630*/  BSSY B0, `(.L_x_50) ;  /* 0x000000a000007945 */ /* 0x000fe60003800000 */
[----:B------:R-:W-:-:S05]  /*3640*/  FFMA R13, R132, R0, R13 ;  /* 0x00000000840d7223 */ /* 0x000fca000000000d */
[----:B------:R-:W-:Y:S02]  /*3650*/  F2FP.BF16.F32.PACK_AB R13, RZ, R13 ;  /* 0x0000000dff0d723e */ /* 0x000fe400000010ff */
[----:B------:R-:W-:Y:S02]  /*3660*/  @P1 LOP3.LUT R120, R120, 0x80, RZ, 0xfc, !PT ;  /* 0x0000008078781812 */ /* 0x000fe400078efcff */
[----:B------:R-:W-:Y:S01]  /*3670*/  PRMT R6, R13, 0x7610, R6 ;  /* 0x000076100d067816 */ /* 0x000fe20000000006 */
[----:B------:R-:W-:-:S05]  /*3680*/  @P0 IMAD.MOV.U32 R13, RZ, RZ, R155 ;  /* 0x000000ffff0d0224 */ /* 0x000fca00078e009b */
[----:B------:R0:W-:Y:S01]  /*3690*/  @P0 STG.E.U16 desc[UR12][R12.64+0x30], R6 ;  /* 0x000030060c000986 */ /* 0x0001e2000c10150c */
[----:B------:R-:W-:-:S13]  /*36a0*/  ISETP.GT.AND P0, PT, R7, RZ, P1 ;  /* 0x000000ff0700720c */ /* 0x000fda0000f04270 */
[----:B0-----:R-:W-:Y:S05]  /*36b0*/  @!P0 BRA `(.L_x_51) ;  /* 0x0000000000048947 */ /* 0x001fea0003800000 */
[----:B------:R0:W5:Y:S02]  /*36c0*/  LDG.E.LTC128B.U16 R159, desc[UR12][R166.64+0x32] ;  /* 0x0000320ca69f7981 */ /* 0x000164000c1e1520 */
.L_x_51:
[----:B------:R-:W-:Y:S05]  /*36d0*/  BSYNC B0 ;  /* 0x0000000000007941 */ /* 0x000fea0003800000 */
.L_x_50:
        /* <DEDUP_REMOVED lines=11> */
.L_x_53:
[----:B------:R-:W-:Y:S05]  /*3790*/  BSYNC B0 ;  /* 0x0000000000007941 */ /* 0x000fea0003800000 */
.L_x_52:
        /* <DEDUP_REMOVED lines=12> */
.L_x_55:
[----:B------:R-:W-:Y:S05]  /*3860*/  BSYNC B0 ;  /* 0x0000000000007941 */ /* 0x000fea0003800000 */
.L_x_54:
[----:B-----5:R-:W-:Y:S01]  /*3870*/  IMAD.U32 R13, R159, 0x10000, RZ ;  /* 0x000100009f0d7824 */ /* 0x020fe200078e00ff */
        /* <DEDUP_REMOVED lines=11> */
[----:B0-----:R-:W-:Y:S05]  /*3930*/  @!P0 BRA `(.L_x_57) ;  /* 0x0000000000048947 */ /* 0x001fea0003800000 */
[----:B------:R0:W5:Y:S02]  /*3940*/  LDG.E.LTC128B.U16 R159, desc[UR12][R166.64+0x40] ;  /* 0x0000400ca69f7981 */ /* 0x000164000c1e1520 */
.L_x_57:
[----:B------:R-:W-:Y:S05]  /*3950*/  BSYNC B0 ;  /* 0x0000000000007941 */ /* 0x000fea0003800000 */
.L_x_56:
        /* <DEDUP_REMOVED lines=15> */
.L_x_59:
[----:B------:R-:W-:Y:S05]  /*3a50*/  BSYNC B0 ;  /* 0x0000000000007941 */ /* 0x000fea0003800000 */
.L_x_58:
        /* <DEDUP_REMOVED lines=11> */
.L_x_61:
[----:B------:R-:W-:Y:S05]  /*3b10*/  BSYNC B0 ;  /* 0x0000000000007941 */ /* 0x000fea0003800000 */
.L_x_60:
        /* <DEDUP_REMOVED lines=12> */
.L_x_63:
[----:B------:R-:W-:Y:S05]  /*3be0*/  BSYNC B0 ;  /* 0x0000000000007941 */ /* 0x000fea0003800000 */
.L_x_62:
        /* <DEDUP_REMOVED lines=14> */
.L_x_65:
[----:B------:R-:W-:Y:S05]  /*3cd0*/  BSYNC B0 ;  /* 0x0000000000007941 */ /* 0x000fea0003800000 */
.L_x_64:
        /* <DEDUP_REMOVED lines=15> */
.L_x_67:
[----:B------:R-:W-:Y:S05]  /*3dd0*/  BSYNC B0 ;  /* 0x0000000000007941 */ /* 0x000fea0003800000 */
.L_x_66:
        /* <DEDUP_REMOVED lines=11> */
.L_x_69:
[----:B------:R-:W-:Y:S05]  /*3e90*/  BSYNC B0 ;  /* 0x0000000000007941 */ /* 0x000fea0003800000 */
.L_x_68:
        /* <DEDUP_REMOVED lines=12> */
.L_x_71:
[----:B------:R-:W-:Y:S05]  /*3f60*/  BSYNC B0 ;  /* 0x0000000000007941 */ /* 0x000fea0003800000 */
.L_x_70:
[----:B-----5:R-:W-:Y:S01]  /*3f70*/  IMAD.U32 R13, R159, 0x10000, RZ ;  /* 0x000100009f0d7824 */ /* 0x020fe200078e00ff */
[----:B------:R-:W-:Y:S01]  /*3f80*/  ISETP.GT.AND P3, PT, R8, 0x30, PT ;  /* 0x000000300800780c */ /* 0x000fe20003f64270 */
[----:B------:R-:W-:Y:S01]  /*3f90*/  @P0 IMAD.MOV.U32 R12, RZ, RZ, R156 ;  /* 0x000000ffff0c0224 */ /* 0x000fe200078e009c */
[----:B------:R-:W-:Y:S01]  /*3fa0*/  BSSY B0, `(.L_x_72) ;  /* 0x0000009000007945 */ /* 0x000fe20003800000 */
[----:B------:R-:W-:Y:S01]  /*3fb0*/  FMUL R6, R13, R2 ;  /* 0x000000020d067220 */ /* 0x000fe20000400000 */
[----:B------:R-:W-:-:S03]  /*3fc0*/  @P0 IMAD.MOV.U32 R13, RZ, RZ, R157 ;  /* 0x000000ffff0d0224 */ /* 0x000fc600078e009d */
[----:B------:R-:W-:-:S05]  /*3fd0*/  FFMA R6, R143, R0, R6 ;  /* 0x000000008f067223 */ /* 0x000fca0000000006 */
[----:B------:R-:W-:-:S05]  /*3fe0*/  F2FP.BF16.F32.PACK_AB R6, RZ, R6 ;  /* 0x00000006ff06723e */ /* 0x000fca00000010ff */
[----:B------:R0:W-:Y:S01]  /*3ff0*/  @P0 STG.E.U16 desc[UR12][R12.64+0x52], R6 ;  /* 0x000052060c000986 */ /* 0x0001e2000c10150c */
[----:B------:R-:W-:-:S13]  /*4000*/  ISETP.GT.AND P0, PT, R7, RZ, P3 ;  /* 0x000000ff0700720c */ /* 0x000fda0001f04270 */
[----:B0-----:R-:W-:Y:S05]  /*4010*/  @!P0 BRA `(.L_x_73) ;  /* 0x0000000000048947 */ /* 0x001fea0003800000 */
[----:B------:R0:W5:Y:S02]  /*4020*/  LDG.E.LTC128B.U16 R159, desc[UR12][R166.64+0x60] ;  /* 0x0000600ca69f7981 */ /* 0x000164000c1e1520 */
.L_x_73:
[----:B------:R-:W-:Y:S05]  /*4030*/  BSYNC B0 ;  /* 0x0000000000007941 */ /* 0x000fea0003800000 */
.L_x_72:
[----:B-----5:R-:W-:Y:S01]  /*4040*/  IMAD.U32 R13, R159, 0x10000, RZ ;  /* 0x000100009f0d7824 */ /* 0x020fe200078e00ff */
[----:B------:R-:W-:Y:S01]  /*4050*/  ISETP.GT.AND P2, PT, R8, 0x31, PT ;  /* 0x000000310800780c */ /* 0x000fe20003f44270 */
        /* <DEDUP_REMOVED lines=8> */
[----:B------:R-:W-:-:S13]  /*40e0*/  ISETP.GT.AND P0, PT, R7, RZ, P2 ;  /* 0x000000ff0700720c */ /* 0x000fda0001704270 */
[----:B0-----:R-:W-:Y:S05]  /*40f0*/  @!P0 BRA `(.L_x_75) ;  /* 0x0000000000048947 */ /* 0x001fea0003800000 */
[----:B------:R0:W5:Y:S02]  /*4100*/  LDG.E.LTC128B.U16 R159, desc[UR12][R166.64+0x62] ;  /* 0x0000620ca69f7981 */ /* 0x000164000c1e1520 */
.L_x_75:
[----:B------:R-:W-:Y:S05]  /*4110*/  BSYNC B0 ;  /* 0x0000000000007941 */ /* 0x000fea0003800000 */
.L_x_74:
        /* <DEDUP_REMOVED lines=11> */
.L_x_77:
[----:B------:R-:W-:Y:S05]  /*41d0*/  BSYNC B0 ;  /* 0x0000000000007941 */ /* 0x000fea0003800000 */
.L_x_76:
        /* <DEDUP_REMOVED lines=12> */
.L_x_79:
[----:B------:R-:W-:Y:S05]  /*42a0*/  BSYNC B0 ;  /* 0x0000000000007941 */ /* 0x000fea0003800000 */
.L_x_78:
        /* <DEDUP_REMOVED lines=12> */
.L_x_81:
[----:B------:R-:W-:Y:S05]  /*4370*/  BSYNC B0 ;  /* 0x0000000000007941 */ /* 0x000fea0003800000 */
.L_x_80:
        /* <DEDUP_REMOVED lines=9> */
[----:B------:R-:W-:-:S04]  /*4410*/  ISETP.GT.AND P0, PT, R8, 0x39, PT ;  /* 0x000000390800780c */ /* 0x000fc80003f04270 */
[----:B------:R-:W-:-:S13]  /*4420*/  ISETP.GT.AND P5, PT, R7, RZ, P0 ;  /* 0x000000ff0700720c */ /* 0x000fda00007a4270 */
[----:B0-----:R-:W-:Y:S05]  /*4430*/  @!P5 BRA `(.L_x_83) ;  /* 0x000000000004d947 */ /* 0x001fea0003800000 */
[----:B------:R0:W5:Y:S02]  /*4440*/  LDG.E.LTC128B.U16 R159, desc[UR12][R166.64+0x72] ;  /* 0x0000720ca69f7981 */ /* 0x000164000c1e1520 */
.L_x_83:
[----:B------:R-:W-:Y:S05]  /*4450*/  BSYNC B0 ;  /* 0x0000000000007941 */ /* 0x000fea0003800000 */
.L_x_82:
        /* <DEDUP_REMOVED lines=11> */
.L_x_85:
[----:B------:R-:W-:Y:S05]  /*4510*/  BSYNC B0 ;  /* 0x0000000000007941 */ /* 0x000fea0003800000 */
.L_x_84:
        /* <DEDUP_REMOVED lines=12> */
.L_x_87:
[----:B------:R-:W-:Y:S05]  /*45e0*/  BSYNC B0 ;  /* 0x0000000000007941 */ /* 0x000fea0003800000 */
.L_x_86:
[----:B0--3-5:R-:W-:Y:S01]  /*45f0*/  IMAD.U32 R11, R159, 0x10000, RZ ;  /* 0x000100009f0b7824 */ /* 0x029fe200078e00ff */
[----:B------:R-:W-:Y:S01]  /*4600*/  LOP3.LUT R121, R9, 0x10, RZ, 0xfc, !PT ;  /* 0x0000001009797812 */ /* 0x000fe200078efcff */
[----:B------:R-:W-:Y:S01]  /*4610*/  @P5 IMAD.MOV.U32 R12, RZ, RZ, R156 ;  /* 0x000000ffff0c5224 */ /* 0x000fe200078e009c */
[----:B------:R-:W-:Y:S01]  /*4620*/  USHF.L.U32 UR22, UR4, 0x7, URZ ;  /* 0x0000000704167899 */ /* 0x000fe2000800063f */
[----:B------:R-:W-:Y:S01]  /*4630*/  FMUL R6, R11, R2 ;  /* 0x000000020b067220 */ /* 0x000fe20000400000 */
[----:B------:R-:W-:Y:S01]  /*4640*/  @P5 IMAD.MOV.U32 R13, RZ, RZ, R157 ;  /* 0x000000ffff0d5224 */ /* 0x000fe200078e009d */
[----:B------:R-:W-:Y:S02]  /*4650*/  USHF.L.U64.HI UR4, UR4, 0x7, UR5 ;  /* 0x0000000704047899 */ /* 0x000fe40008010205 */
[----:B------:R-:W-:-:S05]  /*4660*/  FFMA R6, R151, R0, R6 ;  /* 0x0000000097067223 */ /* 0x000fca0000000006 */
[----:B------:R-:W-:-:S05]  /*4670*/  F2FP.BF16.F32.PACK_AB R6, RZ, R6 ;  /* 0x00000006ff06723e */ /* 0x000fca00000010ff */
[----:B------:R0:W-:Y:S01]  /*4680*/  @P5 STG.E.U16 desc[UR12][R12.64+0x72], R6 ;  /* 0x000072060c005986 */ /* 0x0001e2000c10150c */
[----:B------:R-:W-:-:S05]  /*4690*/  IADD3 R124, P5, R121, R154, RZ ;  /* 0x0000009a797c7210 */ /* 0x000fca0007fbe0ff */
[----:B------:R-:W-:Y:S01]  /*46a0*/  IMAD.X R125, R15, 0x1, R155, P5 ;  /* 0x000000010f7d7824 */ /* 0x000fe200028e069b */
[----:B------:R-:W-:-:S04]  /*46b0*/  IADD3 R10, P5, R20, UR22, RZ ;  /* 0x00000016140a7c10 */ /* 0x000fc8000ffbe0ff */
[----:B------:R-:W-:Y:S02]  /*46c0*/  IADD3.X R11, R21, UR4, RZ, P5, !PT ;  /* 0x00000004150b7c10 */ /* 0x000fe4000affe4ff */
[----:B------:R-:W-:-:S13]  /*46d0*/  ISETP.GT.AND P5, PT, R7, 0x40, P4 ;  /* 0x000000400700780c */ /* 0x000fda00027a4270 */
[----:B------:R-:W0:Y:S01]  /*46e0*/  @P5 LDG.E.LTC128B.U16 R159, desc[UR12][R10.64] ;  /* 0x0000000c0a9f5981 */ /* 0x000e22000c1e1520 */
[----:B------:R-:W-:Y:S01]  /*46f0*/  LOP3.LUT R23, R9, 0x12, RZ, 0xfc, !PT ;  /* 0x0000001209177812 */ /* 0x000fe200078efcff */
[----:B------:R-:W-:Y:S01]  /*4700*/  ULOP3.LUT UR21, UR22, 0x2, URZ, 0xfc, !UPT ;  /* 0x0000000216157892 */ /* 0x000fe2000f8efc3f */
[----:B0-----:R-:W-:-:S04]  /*4710*/  IMAD.U32 R13, R159, 0x10000, RZ ;  /* 0x000100009f0d7824 */ /* 0x001fc800078e00ff */
[----:B------:R-:W-:-:S04]  /*4720*/  FMUL R13, R13, R2 ;  /* 0x000000020d0d7220 */ /* 0x000fc80000400000 */
[----:B------:R-:W-:-:S05]  /*4730*/  FFMA R13, R88, R0, R13 ;  /* 0x00000000580d7223 */ /* 0x000fca000000000d */
[----:B------:R-:W-:-:S04]  /*4740*/  F2FP.BF16.F32.PACK_AB R13, RZ, R13 ;  /* 0x0000000dff0d723e */ /* 0x000fc800000010ff */
[----:B------:R-:W-:-:S05]  /*4750*/  PRMT R8, R13, 0x7610, R8 ;  /* 0x000076100d087816 */ /* 0x000fca0000000008 */
[----:B------:R0:W-:Y:S01]  /*4760*/  @P5 STG.E.U16 desc[UR12][R4.64], R8 ;  /* 0x0000000804005986 */ /* 0x0001e2000c10150c */
[----:B------:R-:W-:-:S05]  /*4770*/  IADD3 R126, P5, R23, R154, RZ ;  /* 0x0000009a177e7210 */ /* 0x000fca0007fbe0ff */
[----:B------:R-:W-:Y:S01]  /*4780*/  IMAD.X R127, R15, 0x1, R155, P5 ;  /* 0x000000010f7f7824 */ /* 0x000fe200028e069b */
[----:B------:R-:W-:-:S04]  /*4790*/  IADD3 R128, P5, R20, UR21, RZ ;  /* 0x0000001514807c10 */ /* 0x000fc8000ffbe0ff */
[----:B------:R-:W-:Y:S02]  /*47a0*/  IADD3.X R129, R21, UR4, RZ, P5, !PT ;  /* 0x0000000415817c10 */ /* 0x000fe4000affe4ff */
[----:B------:R-:W-:-:S13]  /*47b0*/  ISETP.GT.AND P5, PT, R7, 0x40, P6 ;  /* 0x000000400700780c */ /* 0x000fda00037a4270 */
[----:B------:R-:W3:Y:S01]  /*47c0*/  @P5 LDG.E.LTC128B.U16 R159, desc[UR12][R128.64] ;  /* 0x0000000c809f5981 */ /* 0x000ee2000c1e1520 */
[----:B------:R-:W-:Y:S01]  /*47d0*/  BSSY B0, `(.L_x_88) ;  /* 0x000000d000007945 */ /* 0x000fe20003800000 */
[----:B---3--:R-:W-:-:S04]  /*47e0*/  IMAD.U32 R13, R159, 0x10000, RZ ;  /* 0x000100009f0d7824 */ /* 0x008fc800078e00ff */
[----:B------:R-:W-:-:S04]  /*47f0*/  FMUL R6, R13, R2 ;  /* 0x000000020d067220 */ /* 0x000fc80000400000 */
        /* <DEDUP_REMOVED lines=8> */
[----:B0-----:R-:W-:Y:S05]  /*4880*/  @!P5 BRA `(.L_x_89) ;  /* 0x000000000004d947 */ /* 0x001fea0003800000 */
[----:B------:R0:W5:Y:S02]  /*4890*/  LDG.E.LTC128B.U16 R159, desc[UR12][R12.64] ;  /* 0x0000000c0c9f7981 */ /* 0x000164000c1e1520 */
.L_x_89:
[----:B------:R-:W-:Y:S05]  /*48a0*/  BSYNC B0 ;  /* 0x0000000000007941 */ /* 0x000fea0003800000 */
.L_x_88:
[C---:B-----5:R-:W-:Y:S01]  /*48b0*/  IMAD.U32 R89, R159.reuse, 0x10000, RZ ;  /* 0x000100009f597824 */ /* 0x060fe200078e00ff */
[----:B------:R-:W-:Y:S01]  /*48c0*/  BSSY B0, `(.L_x_90) ;  /* 0x000000d000007945 */ /* 0x000fe20003800000 */
[----:B------:R-:W-:Y:S02]  /*48d0*/  PRMT R88, R159, 0x7610, R88 ;  /* 0x000076109f587816 */ /* 0x000fe40000000058 */
[----:B------:R-:W-:-:S04]  /*48e0*/  FMUL R89, R89, R2 ;  /* 0x0000000259597220 */ /* 0x000fc80000400000 */
[----:B------:R-:W-:-:S05]  /*48f0*/  FFMA R89, R90, R0, R89 ;  /* 0x000000005a597223 */ /* 0x000fca0000000059 */
[----:B------:R-:W-:-:S05]  /*4900*/  F2FP.BF16.F32.PACK_AB R89, RZ, R89 ;  /* 0x00000059ff59723e */ /* 0x000fca00000010ff */
[----:B------:R3:W-:Y:S01]  /*4910*/  @P5 STG.E.U16 desc[UR12][R18.64], R89 ;  /* 0x0000005912005986 */ /* 0x0007e2000c10150c */
[----:B------:R-:W-:-:S05]  /*4920*/  IADD3 R128, P5, R3, R156, RZ ;  /* 0x0000009c03807210 */ /* 0x000fca0007fbe0ff */
[----:B------:R-:W-:Y:S01]  /*4930*/  IMAD.X R129, R15, 0x1, R157, P5 ;  /* 0x000000010f817824 */ /* 0x000fe200028e069d */
[----:B------:R-:W-:-:S13]  /*4940*/  ISETP.GT.AND P5, PT, R7, 0x48, P6 ;  /* 0x000000480700780c */ /* 0x000fda00037a4270 */
[----:B---3--:R-:W-:Y:S05]  /*4950*/  @!P5 BRA `(.L_x_91) ;  /* 0x00000000000cd947 */ /* 0x008fea0003800000 */
[----:B------:R-:W-:-:S04]  /*4960*/  IADD3 R88, P6, R16, UR21, RZ ;  /* 0x0000001510587c10 */ /* 0x000fc8000ffde0ff */
[----:B------:R-:W-:-:S05]  /*4970*/  IADD3.X R89, R17, UR4, RZ, P6, !PT ;  /* 0x0000000411597c10 */ /* 0x000fca000b7fe4ff */
[----:B------:R3:W5:Y:S04]  /*4980*/  LDG.E.LTC128B.U16 R88, desc[UR12][R88.64] ;  /* 0x0000000c58587981 */ /* 0x000768000c1e1520 */
.L_x_91:
[----:B------:R-:W-:Y:S05]  /*4990*/  BSYNC B0 ;  /* 0x0000000000007941 */ /* 0x000fea0003800000 */
.L_x_90:
[----:B---3-5:R-:W-:Y:S01]  /*49a0*/  IMAD.U32 R89, R88, 0x10000, RZ ;  /* 0x0001000058597824 */ /* 0x028fe200078e00ff */
[----:B------:R-:W-:Y:S01]  /*49b0*/  ULOP3.LUT UR20, UR22, 0x10, URZ, 0xfc, !UPT ;  /* 0x0000001016147892 */ /* 0x000fe2000f8efc3f */
[----:B------:R-:W-:Y:S02]  /*49c0*/  LOP3.LUT P6, RZ, R120, 0x4, RZ, 0xc0, !PT ;  /* 0x0000000478ff7812 */ /* 0x000fe400078cc0ff */
[----:B------:R-:W-:Y:S01]  /*49d0*/  FMUL R6, R89, R2 ;  /* 0x0000000259067220 */ /* 0x000fe20000400000 */
[----:B------:R-:W-:-:S03]  /*49e0*/  LOP3.LUT R89, R9, 0x20, RZ, 0xfc, !PT ;  /* 0x0000002009597812 */ /* 0x000fc600078efcff */
        /* <DEDUP_REMOVED lines=8> */
[----:B------:R-:W2:Y:S01]  /*4a70*/  @P5 LDG.E.LTC128B.U16 R88, desc[UR12][R130.64] ;  /* 0x0000000c82585981 */ /* 0x000ea2000c1e1520 */
[----:B------:R-:W-:Y:S01]  /*4a80*/  ULOP3.LUT UR19, UR22, 0x12, URZ, 0xfc, !UPT ;  /* 0x0000001216137892 */ /* 0x000fe2000f8efc3f */
[----:B--2---:R-:W-:-:S04]  /*4a90*/  IMAD.U32 R91, R88, 0x10000, RZ ;  /* 0x00010000585b7824 */ /* 0x004fc800078e00ff */
[----:B------:R-:W-:-:S04]  /*4aa0*/  FMUL R91, R91, R2 ;  /* 0x000000025b5b7220 */ /* 0x000fc80000400000 */
[----:B------:R-:W-:-:S05]  /*4ab0*/  FFMA R91, R92, R0, R91 ;  /* 0x000000005c5b7223 */ /* 0x000fca000000005b */
[----:B------:R-:W-:-:S04]  /*4ac0*/  F2FP.BF16.F32.PACK_AB R91, RZ, R91 ;  /* 0x0000005bff5b723e */ /* 0x000fc800000010ff */
[----:B------:R-:W-:Y:S02]  /*4ad0*/  PRMT R8, R91, 0x7610, R8 ;  /* 0x000076105b087816 */ /* 0x000fe40000000008 */
[----:B------:R-:W-:-:S03]  /*4ae0*/  LOP3.LUT R91, R9, 0x22, RZ, 0xfc, !PT ;  /* 0x00000022095b7812 */ /* 0x000fc600078efcff */
[----:B------:R2:W-:Y:S01]  /*4af0*/  @P5 STG.E.U16 desc[UR12][R124.64], R8 ;  /* 0x000000087c005986 */ /* 0x0005e2000c10150c */
[----:B---3--:R-:W-:-:S05]  /*4b00*/  IADD3 R128, P5, R91, R154, RZ ;  /* 0x0000009a5b807210 */ /* 0x008fca0007fbe0ff */
[----:B------:R-:W-:Y:S01]  /*4b10*/  IMAD.X R129, R15, 0x1, R155, P5 ;  /* 0x000000010f817824 */ /* 0x000fe200028e069b */
[----:B------:R-:W-:-:S04]  /*4b20*/  IADD3 R130, P5, R20, UR19, RZ ;  /* 0x0000001314827c10 */ /* 0x000fc8000ffbe0ff */
[----:B------:R-:W-:Y:S02]  /*4b30*/  IADD3.X R131, R21, UR4, RZ, P5, !PT ;  /* 0x0000000415837c10 */ /* 0x000fe4000affe4ff */
[----:B------:R-:W-:-:S04]  /*4b40*/  LOP3.LUT P5, RZ, R120, 0x8, RZ, 0xc0, !PT ;  /* 0x0000000878ff7812 */ /* 0x000fc800078ac0ff */
        /* <DEDUP_REMOVED lines=8> */
[----:B--2---:R-:W-:-:S05]  /*4bd0*/  IADD3 R124, P5, R121, R156, RZ ;  /* 0x0000009c797c7210 */ /* 0x004fca0007fbe0ff */
[----:B------:R-:W-:Y:S01]  /*4be0*/  IMAD.X R125, R15, 0x1, R157, P5 ;  /* 0x000000010f7d7824 */ /* 0x000fe200028e069d */
[----:B------:R-:W-:-:S13]  /*4bf0*/  ISETP.GT.AND P5, PT, R7, 0x48, P6 ;  /* 0x000000480700780c */ /* 0x000fda00037a4270 */
[----:B---3--:R-:W-:Y:S05]  /*4c00*/  @!P5 BRA `(.L_x_93) ;  /* 0x00000000000cd947 */ /* 0x008fea0003800000 */
[----:B------:R-:W-:-:S04]  /*4c10*/  IADD3 R92, P6, R16, UR20, RZ ;  /* 0x00000014105c7c10 */ /* 0x000fc8000ffde0ff */
[----:B------:R-:W-:-:S05]  /*4c20*/  IADD3.X R93, R17, UR4, RZ, P6, !PT ;  /* 0x00000004115d7c10 */ /* 0x000fca000b7fe4ff */
[----:B------:R2:W5:Y:S04]  /*4c30*/  LDG.E.LTC128B.U16 R88, desc[UR12][R92.64] ;  /* 0x0000000c5c587981 */ /* 0x000568000c1e1520 */
.L_x_93:
[----:B------:R-:W-:Y:S05]  /*4c40*/  BSYNC B0 ;  /* 0x0000000000007941 */ /* 0x000fea0003800000 */
.L_x_92:
[----:B--2--5:R-:W-:Y:S01]  /*4c50*/  IMAD.U32 R93, R88, 0x10000, RZ ;  /* 0x00010000585d7824 */ /* 0x024fe200078e00ff */
[----:B------:R-:W-:Y:S01]  /*4c60*/  LOP3.LUT P6, RZ, R120, 0x8, RZ, 0xc0, !PT ;  /* 0x0000000878ff7812 */ /* 0x000fe200078cc0ff */
[----:B------:R-:W-:Y:S02]  /*4c70*/  BSSY B0, `(.L_x_94) ;  /* 0x000000c000007945 */ /* 0x000fe40003800000 */
[----:B------:R-:W-:-:S04]  /*4c80*/  FMUL R93, R93, R2 ;  /* 0x000000025d5d7220 */ /* 0x000fc80000400000 */
[----:B------:R-:W-:-:S05]  /*4c90*/  FFMA R93, R94, R0, R93 ;  /* 0x000000005e5d7223 */ /* 0x000fca000000005d */
[----:B------:R-:W-:-:S05]  /*4ca0*/  F2FP.BF16.F32.PACK_AB R93, RZ, R93 ;  /* 0x0000005dff5d723e */ /* 0x000fca00000010ff */
[----:B------:R2:W-:Y:S01]  /*4cb0*/  @P5 STG.E.U16 desc[UR12][R124.64], R93 ;  /* 0x0000005d7c005986 */ /* 0x0005e2000c10150c */
[----:B------:R-:W-:-:S05]  /*4cc0*/  IADD3 R126, P5, R23, R156, RZ ;  /* 0x0000009c177e7210 */ /* 0x000fca0007fbe0ff */
[----:B------:R-:W-:Y:S01]  /*4cd0*/  IMAD.X R127, R15, 0x1, R157, P5 ;  /* 0x000000010f7f7824 */ /* 0x000fe200028e069d */
[----:B------:R-:W-:-:S13]  /*4ce0*/  ISETP.GT.AND P5, PT, R7, 0x48, P6 ;  /* 0x000000480700780c */ /* 0x000fda00037a4270 */
[----:B--2---:R-:W-:Y:S05]  /*4cf0*/  @!P5 BRA `(.L_x_95) ;  /* 0x00000000000cd947 */ /* 0x004fea0003800000 */
[----:B------:R-:W-:-:S04]  /*4d00*/  IADD3 R92, P6, R16, UR19, RZ ;  /* 0x00000013105c7c10 */ /* 0x000fc8000ffde0ff */
[----:B------:R-:W-:-:S05]  /*4d10*/  IADD3.X R93, R17, UR4, RZ, P6, !PT ;  /* 0x00000004115d7c10 */ /* 0x000fca000b7fe4ff */
[----:B------:R2:W5:Y:S04]  /*4d20*/  LDG.E.LTC128B.U16 R88, desc[UR12][R92.64] ;  /* 0x0000000c5c587981 */ /* 0x000568000c1e1520 */
.L_x_95:
[----:B------:R-:W-:Y:S05]  /*4d30*/  BSYNC B0 ;  /* 0x0000000000007941 */ /* 0x000fea0003800000 */
.L_x_94:
[----:B--2--5:R-:W-:Y:S01]  /*4d40*/  IMAD.U32 R93, R88, 0x10000, RZ ;  /* 0x00010000585d7824 */ /* 0x024fe200078e00ff */
        /* <DEDUP_REMOVED lines=12> */
[----:B------:R-:W3:Y:S01]  /*4e10*/  @P5 LDG.E.LTC128B.U16 R88, desc[UR12][R130.64] ;  /* 0x0000000c82585981 */ /* 0x000ee2000c1e1520 */
[----:B------:R-:W-:Y:S01]  /*4e20*/  ULOP3.LUT UR17, UR22, 0x22, URZ, 0xfc, !UPT ;  /* 0x0000002216117892 */ /* 0x000fe2000f8efc3f */
[----:B---3--:R-:W-:-:S04]  /*4e30*/  IMAD.U32 R95, R88, 0x10000, RZ ;  /* 0x00010000585f7824 */ /* 0x008fc800078e00ff */
[----:B------:R-:W-:-:S04]  /*4e40*/  FMUL R95, R95, R2 ;  /* 0x000000025f5f7220 */ /* 0x000fc80000400000 */
[----:B------:R-:W-:-:S05]  /*4e50*/  FFMA R95, R96, R0, R95 ;  /* 0x00000000605f7223 */ /* 0x000fca000000005f */
[----:B------:R-:W-:-:S04]  /*4e60*/  F2FP.BF16.F32.PACK_AB R95, RZ, R95 ;  /* 0x0000005fff5f723e */ /* 0x000fc800000010ff */
[----:B------:R-:W-:Y:S02]  /*4e70*/  PRMT R8, R95, 0x7610, R8 ;  /* 0x000076105f087816 */ /* 0x000fe40000000008 */
[----:B------:R-:W-:-:S03]  /*4e80*/  LOP3.LUT R95, R9, 0x32, RZ, 0xfc, !PT ;  /* 0x00000032095f7812 */ /* 0x000fc600078efcff */
[----:B------:R3:W-:Y:S01]  /*4e90*/  @P5 STG.E.U16 desc[UR12][R122.64], R8 ;  /* 0x000000087a005986 */ /* 0x0007e2000c10150c */
[----:B--2---:R-:W-:-:S05]  /*4ea0*/  IADD3 R126, P5, R95, R154, RZ ;  /* 0x0000009a5f7e7210 */ /* 0x004fca0007fbe0ff */
[----:B------:R-:W-:Y:S01]  /*4eb0*/  IMAD.X R127, R15, 0x1, R155, P5 ;  /* 0x000000010f7f7824 */ /* 0x000fe200028e069b */
[----:B------:R-:W-:-:S04]  /*4ec0*/  IADD3 R130, P5, R20, UR17, RZ ;  /* 0x0000001114827c10 */ /* 0x000fc8000ffbe0ff */
[----:B------:R-:W-:Y:S02]  /*4ed0*/  IADD3.X R131, R21, UR4, RZ, P5, !PT ;  /* 0x0000000415837c10 */ /* 0x000fe4000affe4ff */
[----:B------:R-:W-:-:S04]  /*4ee0*/  LOP3.LUT P5, RZ, R120, 0x20, RZ, 0xc0, !PT ;  /* 0x0000002078ff7812 */ /* 0x000fc800078ac0ff */
[----:B------:R-:W-:-:S13]  /*4ef0*/  ISETP.GT.AND P5, PT, R7, 0x40, P5 ;  /* 0x000000400700780c */ /* 0x000fda0002fa4270 */
[----:B------:R-:W2:Y:S01]  /*4f00*/  @P5 LDG.E.LTC128B.U16 R88, desc[UR12][R130.64] ;  /* 0x0000000c82585981 */ /* 0x000ea2000c1e1520 */
[----:B------:R-:W-:Y:S01]  /*4f10*/  BSSY B0, `(.L_x_96) ;  /* 0x000000d000007945 */ /* 0x000fe20003800000 */
[----:B--2---:R-:W-:-:S04]  /*4f20*/  IMAD.U32 R133, R88, 0x10000, RZ ;  /* 0x0001000058857824 */ /* 0x004fc800078e00ff */
[----:B------:R-:W-:-:S04]  /*4f30*/  FMUL R6, R133, R2 ;  /* 0x0000000285067220 */ /* 0x000fc80000400000 */
[----:B------:R-:W-:-:S05]  /*4f40*/  FFMA R6, R97, R0, R6 ;  /* 0x0000000061067223 */ /* 0x000fca0000000006 */
[----:B------:R-:W-:-:S05]  /*4f50*/  F2FP.BF16.F32.PACK_AB R6, RZ, R6 ;  /* 0x00000006ff06723e */ /* 0x000fca00000010ff */
[----:B------:R2:W-:Y:S01]  /*4f60*/  @P5 STG.E.U16 desc[UR12][R128.64], R6 ;  /* 0x0000000680005986 */ /* 0x0005e2000c10150c */
[----:B---3--:R-:W-:-:S05]  /*4f70*/  IADD3 R122, P5, R89, R156, RZ ;  /* 0x0000009c597a7210 */ /* 0x008fca0007fbe0ff */
[----:B------:R-:W-:Y:S01]  /*4f80*/  IMAD.X R123, R15, 0x1, R157, P5 ;  /* 0x000000010f7b7824 */ /* 0x000fe200028e069d */
[----:B------:R-:W-:-:S13]  /*4f90*/  ISETP.GT.AND P5, PT, R7, 0x48, P6 ;  /* 0x000000480700780c */ /* 0x000fda00037a4270 */
[----:B--2---:R-:W-:Y:S05]  /*4fa0*/  @!P5 BRA `(.L_x_97) ;  /* 0x00000000000cd947 */ /* 0x004fea0003800000 */
[----:B------:R-:W-:-:S04]  /*4fb0*/  IADD3 R96, P6, R16, UR18, RZ ;  /* 0x0000001210607c10 */ /* 0x000fc8000ffde0ff */
[----:B------:R-:W-:-:S05]  /*4fc0*/  IADD3.X R97, R17, UR4, RZ, P6, !PT ;  /* 0x0000000411617c10 */ /* 0x000fca000b7fe4ff */
[----:B------:R2:W5:Y:S04]  /*4fd0*/  LDG.E.LTC128B.U16 R88, desc[UR12][R96.64] ;  /* 0x0000000c60587981 */ /* 0x000568000c1e1520 */
.L_x_97:
[----:B------:R-:W-:Y:S05]  /*4fe0*/  BSYNC B0 ;  /* 0x0000000000007941 */ /* 0x000fea0003800000 */
.L_x_96:
        /* <DEDUP_REMOVED lines=14> */
.L_x_99:
[----:B------:R-:W-:Y:S05]  /*50d0*/  BSYNC B0 ;  /* 0x0000000000007941 */ /* 0x000fea0003800000 */
.L_x_98:
        /* <DEDUP_REMOVED lines=42> */
.L_x_101:
[----:B------:R-:W-:Y:S05]  /*5380*/  BSYNC B0 ;  /* 0x0000000000007941 */ /* 0x000fea0003800000 */
.L_x_100:
        /* <DEDUP_REMOVED lines=14> */
.L_x_103:
[----:B------:R-:W-:Y:S05]  /*5470*/  BSYNC B0 ;  /* 0x0000000000007941 */ /* 0x000fea0003800000 */
.L_x_102:
        /* <DEDUP_REMOVED lines=42> */
.L_x_105:
[----:B------:R-:W-:Y:S05]  /*5720*/  BSYNC B0 ;  /* 0x0000000000007941 */ /* 0x000fea0003800000 */
.L_x_104:
        /* <DEDUP_REMOVED lines=14> */
.L_x_107:
[----:B------:R-:W-:Y:S05]  /*5810*/  BSYNC B0 ;  /* 0x0000000000007941 */ /* 0x000fea0003800000 */
.L_x_106:
        /* <DEDUP_REMOVED lines=42> */
.L_x_109:
[----:B------:R-:W-:Y:S05]  /*5ac0*/  BSYNC B0 ;  /* 0x0000000000007941 */ /* 0x000fea0003800000 */
.L_x_108:
        /* <DEDUP_REMOVED lines=14> */
.L_x_111:
[----:B------:R-:W-:Y:S05]  /*5bb0*/  BSYNC B0 ;  /* 0x0000000000007941 */ /* 0x000fea0003800000 */
.L_x_110:
[----:B--2--5:R-:W-:Y:S01]  /*5bc0*/  IMAD.U32 R109, R88, 0x10000, RZ ;  /* 0x00010000586d7824 */ /* 0x024fe200078e00ff */
[----:B------:R-:W-:-:S03]  /*5bd0*/  ULOP3.LUT UR8, UR22, 0x60, URZ, 0xfc, !UPT ;  /* 0x0000006016087892 */ /* 0x000fc6000f8efc3f */
        /* <DEDUP_REMOVED lines=38> */
.L_x_113:
[----:B------:R-:W-:Y:S05]  /*5e40*/  BSYNC B0 ;  /* 0x0000000000007941 */ /* 0x000fea0003800000 */
.L_x_112:
[----:B--2--5:R-:W-:Y:S01]  /*5e50*/  IMAD.U32 R113, R88, 0x10000, RZ ;  /* 0x0001000058717824 */ /* 0x024fe200078e00ff */
[----:B------:R-:W-:Y:S03]  /*5e60*/  BSSY B0, `(.L_x_114) ;  /* 0x000000c000007945 */ /* 0x000fe60003800000 */
        /* <DEDUP_REMOVED lines=11> */
.L_x_115:
[----:B------:R-:W-:Y:S05]  /*5f20*/  BSYNC B0 ;  /* 0x0000000000007941 */ /* 0x000fea0003800000 */
.L_x_114:
[----:B--2--5:R-:W-:Y:S01]  /*5f30*/  IMAD.U32 R113, R88, 0x10000, RZ ;  /* 0x0001000058717824 */ /* 0x024fe200078e00ff */
[----:B------:R-:W-:-:S03]  /*5f40*/  ULOP3.LUT UR6, UR22, 0x70, URZ, 0xfc, !UPT ;  /* 0x0000007016067892 */ /* 0x000fc6000f8efc3f */
[----:B------:R-:W-:-:S04]  /*5f50*/  FMUL R6, R113, R2 ;  /* 0x0000000271067220 */ /* 0x000fc80000400000 */
[----:B------:R-:W-:-:S05]  /*5f60*/  FFMA R6, R115, R0, R6 ;  /* 0x0000000073067223 */ /* 0x000fca0000000006 */
[----:B------:R-:W-:-:S05]  /*5f70*/  F2FP.BF16.F32.PACK_AB R6, RZ, R6 ;  /* 0x00000006ff06723e */ /* 0x000fca00000010ff */
[----:B------:R-:W-:Y:S01]  /*5f80*/  @P5 STG.E.U16 desc[UR12][R128.64], R6 ;  /* 0x0000000680005986 */ /* 0x000fe2000c10150c */
        /* <DEDUP_REMOVED lines=10> */
[----:B------:R-:W-:-:S05]  /*6030*/  F2FP.BF16.F32.PACK_AB R123, RZ, R123 ;  /* 0x0000007bff7b723e */ /* 0x000fca00000010ff */
[----:B------:R2:W-:Y:S01]  /*6040*/  @P5 STG.E.U16 desc[UR12][R124.64], R123 ;  /* 0x0000007b7c005986 */ /* 0x0005e2000c10150c */
[----:B------:R-:W-:-:S05]  /*6050*/  IADD3 R122, P5, R111, R156, RZ ;  /* 0x0000009c6f7a7210 */ /* 0x000fca0007fbe0ff */
[----:B--2---:R-:W-:Y:S01]  /*6060*/  IMAD.X R123, R15, 0x1, R157, P5 ;  /* 0x000000010f7b7824 */ /* 0x004fe200028e069d */
        /* <DEDUP_REMOVED lines=17> */
.L_x_117:
[----:B------:R-:W-:Y:S05]  /*6180*/  BSYNC B0 ;  /* 0x0000000000007941 */ /* 0x000fea0003800000 */
.L_x_116:
        /* <DEDUP_REMOVED lines=11> */
[----:B--2---:R-:W-:Y:S05]  /*6240*/  @!P5 BRA `(.L_x_119) ;  /* 0x000000000004d947 */ /* 0x004fea0003800000 */
[----:B------:R2:W5:Y:S02]  /*6250*/  LDG.E.LTC128B.U16 R88, desc[UR12][R16.64] ;  /* 0x0000000c10587981 */ /* 0x000564000c1e1520 */
.L_x_119:
[----:B------:R-:W-:Y:S05]  /*6260*/  BSYNC B0 ;  /* 0x0000000000007941 */ /* 0x000fea0003800000 */
.L_x_118:
        /* <DEDUP_REMOVED lines=13> */
.L_x_121:
[----:B------:R-:W-:Y:S05]  /*6340*/  BSYNC B0 ;  /* 0x0000000000007941 */ /* 0x000fea0003800000 */
.L_x_120:
[----:B-----5:R-:W-:Y:S01]  /*6350*/  IMAD.U32 R113, R88, 0x10000, RZ ;  /* 0x0001000058717824 */ /* 0x020fe200078e00ff */
        /* <DEDUP_REMOVED lines=13> */
.L_x_123:
[----:B------:R-:W-:Y:S05]  /*6430*/  BSYNC B0 ;  /* 0x0000000000007941 */ /* 0x000fea0003800000 */
.L_x_122:
[----:B---3-5:R-:W-:Y:S01]  /*6440*/  IMAD.U32 R113, R88, 0x10000, RZ ;  /* 0x0001000058717824 */ /* 0x028fe200078e00ff */
        /* <DEDUP_REMOVED lines=10> */
[----:B---3--:R-:W-:Y:S05]  /*64f0*/  @!P5 BRA `(.L_x_125) ;  /* 0x000000000004d947 */ /* 0x008fea0003800000 */
[----:B------:R3:W5:Y:S02]  /*6500*/  LDG.E.LTC128B.U16 R88, desc[UR12][R112.64] ;  /* 0x0000000c70587981 */ /* 0x000764000c1e1520 */
.L_x_125:
[----:B------:R-:W-:Y:S05]  /*6510*/  BSYNC B0 ;  /* 0x0000000000007941 */ /* 0x000fea0003800000 */
.L_x_124:
        /* <DEDUP_REMOVED lines=10> */
[----:B0-----:R-:W-:Y:S05]  /*65c0*/  @!P5 BRA `(.L_x_127) ;  /* 0x00000000000cd947 */ /* 0x001fea0003800000 */
[----:B------:R-:W-:-:S04]  /*65d0*/  IADD3 R118, P6, R12, UR21, RZ ;  /* 0x000000150c767c10 */ /* 0x000fc8000ffde0ff */
[----:B------:R-:W-:-:S05]  /*65e0*/  IADD3.X R119, R13, UR4, RZ, P6, !PT ;  /* 0x000000040d777c10 */ /* 0x000fca000b7fe4ff */
[----:B------:R0:W5:Y:S04]  /*65f0*/  LDG.E.LTC128B.U16 R88, desc[UR12][R118.64] ;  /* 0x0000000c76587981 */ /* 0x000168000c1e1520 */
.L_x_127:
[----:B------:R-:W-:Y:S05]  /*6600*/  BSYNC B0 ;  /* 0x0000000000007941 */ /* 0x000fea0003800000 */
.L_x_126:
[----:B0----5:R-:W-:Y:S01]  /*6610*/  IMAD.U32 R119, R88, 0x10000, RZ ;  /* 0x0001000058777824 */ /* 0x021fe200078e00ff */
        /* <DEDUP_REMOVED lines=13> */
.L_x_129:
[----:B------:R-:W-:Y:S05]  /*66f0*/  BSYNC B0 ;  /* 0x0000000000007941 */ /* 0x000fea0003800000 */
.L_x_128:
        /* <DEDUP_REMOVED lines=8> */
[----:B0-----:R-:W-:Y:S01]  /*6780*/  IMAD.X R119, R5, 0x1, R15, P5 ;  /* 0x0000000105777824 */ /* 0x001fe200028e060f */
[----:B------:R-:W-:-:S13]  /*6790*/  ISETP.GT.AND P5, PT, R7, 0x80, P6 ;  /* 0x000000800700780c */ /* 0x000fda00037a4270 */
[----:B------:R-:W-:Y:S05]  /*67a0*/  @!P5 BRA `(.L_x_131) ;  /* 0x00000000000cd947 */ /* 0x000fea0003800000 */
[----:B------:R-:W-:-:S04]  /*67b0*/  IADD3 R114, P6, R10, UR19, RZ ;  /* 0x000000130a727c10 */ /* 0x000fc8000ffde0ff */
[----:B------:R-:W-:-:S05]  /*67c0*/  IADD3.X R115, R11, UR4, RZ, P6, !PT ;  /* 0x000000040b737c10 */ /* 0x000fca000b7fe4ff */
[----:B------:R0:W5:Y:S04]  /*67d0*/  LDG.E.LTC128B.U16 R88, desc[UR12][R114.64] ;  /* 0x0000000c72587981 */ /* 0x000168000c1e1520 */
.L_x_131:
[----:B------:R-:W-:Y:S05]  /*67e0*/  BSYNC B0 ;  /* 0x0000000000007941 */ /* 0x000fea0003800000 */
.L_x_130:
[----:B0----5:R-:W-:Y:S01]  /*67f0*/  IMAD.U32 R115, R88, 0x10000, RZ ;  /* 0x0001000058737824 */ /* 0x021fe200078e00ff */
[----:B------:R-:W-:Y:S01]  /*6800*/  LOP3.LUT P6, RZ, R120, 0x4, RZ, 0xc0, !PT ;  /* 0x0000000478ff7812 */ /* 0x000fe200078cc0ff */
[----:B------:R-:W-:Y:S01]  /*6810*/  BSSY B0, `(.L_x_132) ;  /* 0x000000d000007945 */ /* 0x000fe20003800000 */
[----:B------:R-:W-:Y:S01]  /*6820*/  PRMT R60, R88, 0x7610, R60 ;  /* 0x00007610583c7816 */ /* 0x000fe2000000003c */
        /* <DEDUP_REMOVED lines=11> */
.L_x_133:
[----:B------:R-:W-:Y:S05]  /*68e0*/  BSYNC B0 ;  /* 0x0000000000007941 */ /* 0x000fea0003800000 */
.L_x_132:
        /* <DEDUP_REMOVED lines=15> */
.L_x_135:
[----:B------:R-:W-:Y:S05]  /*69e0*/  BSYNC B0 ;  /* 0x0000000000007941 */ /* 0x000fea0003800000 */
.L_x_134:
        /* <DEDUP_REMOVED lines=14> */
.L_x_137:
[----:B------:R-:W-:Y:S05]  /*6ad0*/  BSYNC B0 ;  /* 0x0000000000007941 */ /* 0x000fea0003800000 */
.L_x_136:
        /* <DEDUP_REMOVED lines=14> */
.L_x_139:
[----:B------:R-:W-:Y:S05]  /*6bc0*/  BSYNC B0 ;  /* 0x0000000000007941 */ /* 0x000fea0003800000 */
.L_x_138:
        /* <DEDUP_REMOVED lines=14> */
.L_x_141:
[----:B------:R-:W-:Y:S05]  /*6cb0*/  BSYNC B0 ;  /* 0x0000000000007941 */ /* 0x000fea0003800000 */
.L_x_140:
        /* <DEDUP_REMOVED lines=14> */
.L_x_143:
[----:B------:R-:W-:Y:S05]  /*6da0*/  BSYNC B0 ;  /* 0x0000000000007941 */ /* 0x000fea0003800000 */
.L_x_142:
        /* <DEDUP_REMOVED lines=14> */
.L_x_145:
[----:B------:R-:W-:Y:S05]  /*6e90*/  BSYNC B0 ;  /* 0x0000000000007941 */ /* 0x000fea0003800000 */
.L_x_144:
        /* <DEDUP_REMOVED lines=14> */
.L_x_147:
[----:B------:R-:W-:Y:S05]  /*6f80*/  BSYNC B0 ;  /* 0x0000000000007941 */ /* 0x000fea0003800000 */
.L_x_146:
        /* <DEDUP_REMOVED lines=14> */
.L_x_149:
[----:B------:R-:W-:Y:S05]  /*7070*/  BSYNC B0 ;  /* 0x0000000000007941 */ /* 0x000fea0003800000 */
.L_x_148:
        /* <DEDUP_REMOVED lines=14> */
.L_x_151:
[----:B------:R-:W-:Y:S05]  /*7160*/  BSYNC B0 ;  /* 0x0000000000007941 */ /* 0x000fea0003800000 */
.L_x_150:
        /* <DEDUP_REMOVED lines=14> */
.L_x_153:
[----:B------:R-:W-:Y:S05]  /*7250*/  BSYNC B0 ;  /* 0x0000000000007941 */ /* 0x000fea0003800000 */
.L_x_152:
        /* <DEDUP_REMOVED lines=14> */
.L_x_155:
[----:B------:R-:W-:Y:S05]  /*7340*/  BSYNC B0 ;  /* 0x0000000000007941 */ /* 0x000fea0003800000 */
.L_x_154:
        /* <DEDUP_REMOVED lines=14> */
.L_x_157:
[----:B------:R-:W-:Y:S05]  /*7430*/  BSYNC B0 ;  /* 0x0000000000007941 */ /* 0x000fea0003800000 */
.L_x_156:
        /* <DEDUP_REMOVED lines=14> */
.L_x_159:
[----:B------:R-:W-:Y:S05]  /*7520*/  BSYNC B0 ;  /* 0x0000000000007941 */ /* 0x000fea0003800000 */
.L_x_158:
        /* <DEDUP_REMOVED lines=14> */
.L_x_161:
[----:B------:R-:W-:Y:S05]  /*7610*/  BSYNC B0 ;  /* 0x0000000000007941 */ /* 0x000fea0003800000 */
.L_x_160:
        /* <DEDUP_REMOVED lines=14> */
.L_x_163:
[----:B------:R-:W-:Y:S05]  /*7700*/  BSYNC B0 ;  /* 0x0000000000007941 */ /* 0x000fea0003800000 */
.L_x_162:
        /* <DEDUP_REMOVED lines=14> */
.L_x_165:
[----:B------:R-:W-:Y:S05]  /*77f0*/  BSYNC B0 ;  /* 0x0000000000007941 */ /* 0x000fea0003800000 */
.L_x_164:
        /* <DEDUP_REMOVED lines=14> */
.L_x_167:
[----:B------:R-:W-:Y:S05]  /*78e0*/  BSYNC B0 ;  /* 0x0000000000007941 */ /* 0x000fea0003800000 */
.L_x_166:
[----:B0----5:R-:W-:Y:S01]  /*78f0*/  IMAD.U32 R61, R6, 0x10000, RZ ;  /* 0x00010000063d7824 */ /* 0x021fe200078e00ff */
        /* <DEDUP_REMOVED lines=12> */
.L_x_169:
[----:B------:R-:W-:Y:S05]  /*79c0*/  BSYNC B0 ;  /* 0x0000000000007941 */ /* 0x000fea0003800000 */
.L_x_168:
        /* <DEDUP_REMOVED lines=13> */
.L_x_171:
[----:B------:R-:W-:Y:S05]  /*7aa0*/  BSYNC B0 ;  /* 0x0000000000007941 */ /* 0x000fea0003800000 */
.L_x_170:
        /* <DEDUP_REMOVED lines=13> */
.L_x_173:
[----:B------:R-:W-:Y:S05]  /*7b80*/  BSYNC B0 ;  /* 0x0000000000007941 */ /* 0x000fea0003800000 */
.L_x_172:
        /* <DEDUP_REMOVED lines=13> */
.L_x_175:
[----:B------:R-:W-:Y:S05]  /*7c60*/  BSYNC B0 ;  /* 0x0000000000007941 */ /* 0x000fea0003800000 */
.L_x_174:
        /* <DEDUP_REMOVED lines=13> */
.L_x_177:
[----:B------:R-:W-:Y:S05]  /*7d40*/  BSYNC B0 ;  /* 0x0000000000007941 */ /* 0x000fea0003800000 */
.L_x_176:
        /* <DEDUP_REMOVED lines=13> */
.L_x_179:
[----:B------:R-:W-:Y:S05]  /*7e20*/  BSYNC B0 ;  /* 0x0000000000007941 */ /* 0x000fea0003800000 */
.L_x_178:
        /* <DEDUP_REMOVED lines=13> */
.L_x_181:
[----:B------:R-:W-:Y:S05]  /*7f00*/  BSYNC B0 ;  /* 0x0000000000007941 */ /* 0x000fea0003800000 */
.L_x_180:
        /* <DEDUP_REMOVED lines=9> */
[----:B0-----:R-:W-:Y:S02]  /*7fa0*/  IADD3.X R5, R13, UR4, RZ, P5, !PT ;  /* 0x000000040d057c10 */ /* 0x001fe4000affe4ff */
[----:B------:R-:W-:-:S13]  /*7fb0*/  ISETP.GT.AND P5, PT, R7, 0x88, P0 ;  /* 0x000000880700780c */ /* 0x000fda00007a4270 */
[----:B------:R-:W-:Y:S05]  /*7fc0*/  @!P5 BRA `(.L_x_183) ;  /* 0x000000000004d947 */ /* 0x000fea0003800000 */
[----:B------:R0:W5:Y:S02]  /*7fd0*/  LDG.E.LTC128B.U16 R6, desc[UR12][R4.64] ;  /* 0x0000000c04067981 */ /* 0x000164000c1e1520 */
.L_x_183:
[----:B------:R-:W-:Y:S05]  /*7fe0*/  BSYNC B0 ;  /* 0x0000000000007941 */ /* 0x000fea0003800000 */
.L_x_182:
[----:B0----5:R-:W-:Y:S01]  /*7ff0*/  IMAD.U32 R5, R6, 0x10000, RZ ;  /* 0x0001000006057824 */ /* 0x021fe200078e00ff */
[----:B------:R-:W-:Y:S03]  /*8000*/  BSSY B0, `(.L_x_184) ;  /* 0x000000d000007945 */ /* 0x000fe60003800000 */
[----:B------:R-:W-:-:S04]  /*8010*/  FMUL R4, R5, R2 ;  /* 0x0000000205047220 */ /* 0x000fc80000400000 */
[----:B------:R-:W-:-:S05]  /*8020*/  FFMA R4, R87, R0, R4 ;  /* 0x0000000057047223 */ /* 0x000fca0000000004 */
[----:B------:R-:W-:-:S04]  /*8030*/  F2FP.BF16.F32.PACK_AB R4, RZ, R4 ;  /* 0x00000004ff04723e */ /* 0x000fc800000010ff */
[----:B------:R-:W-:-:S05]  /*8040*/  PRMT R5, R4, 0x7610, R5 ;  /* 0x0000761004057816 */ /* 0x000fca0000000005 */
        /* <DEDUP_REMOVED lines=8> */
.L_x_185:
[----:B------:R-:W-:Y:S05]  /*80d0*/  BSYNC B0 ;  /* 0x0000000000007941 */ /* 0x000fea0003800000 */
.L_x_184:
        /* <DEDUP_REMOVED lines=14> */
.L_x_187:
[----:B------:R-:W-:Y:S05]  /*81c0*/  BSYNC B0 ;  /* 0x0000000000007941 */ /* 0x000fea0003800000 */
.L_x_186:
[----:B0----5:R-:W-:Y:S01]  /*81d0*/  IMAD.U32 R13, R6, 0x10000, RZ ;  /* 0x00010000060d7824 */ /* 0x021fe200078e00ff */
[----:B------:R-:W-:Y:S01]  /*81e0*/  ISETP.GT.AND P4, PT, R7, 0xc8, P4 ;  /* 0x000000c80700780c */ /* 0x000fe20002784270 */
[----:B------:R-:W-:Y:S02]  /*81f0*/  BSSY B0, `(.L_x_188) ;  /* 0x000000b000007945 */ /* 0x000fe40003800000 */
[----:B------:R-:W-:-:S04]  /*8200*/  FMUL R8, R13, R2 ;  /* 0x000000020d087220 */ /* 0x000fc80000400000 */
[----:B------:R-:W-:-:S05]  /*8210*/  FFMA R8, R25, R0, R8 ;  /* 0x0000000019087223 */ /* 0x000fca0000000008 */
[----:B------:R-:W-:-:S05]  /*8220*/  F2FP.BF16.F32.PACK_AB R8, RZ, R8 ;  /* 0x00000008ff08723e */ /* 0x000fca00000010ff */
[----:B------:R0:W-:Y:S01]  /*8230*/  @P5 STG.E.U16 desc[UR12][R60.64], R8 ;  /* 0x000000083c005986 */ /* 0x0001e2000c10150c */
[----:B------:R-:W-:-:S05]  /*8240*/  IADD3 R12, P5, R56, R9, RZ ;  /* 0x00000009380c7210 */ /* 0x000fca0007fbe0ff */
[----:B------:R-:W-:Y:S01]  /*8250*/  IMAD.X R13, R57, 0x1, R15, P5 ;  /* 0x00000001390d7824 */ /* 0x000fe200028e060f */
[----:B------:R-:W-:Y:S07]  /*8260*/  @!P4 BRA `(.L_x_189) ;  /* 0x00000000000cc947 */ /* 0x000fee0003800000 */
[----:B0-----:R-:W-:-:S04]  /*8270*/  IADD3 R8, P5, R112, UR22, RZ ;  /* 0x0000001670087c10 */ /* 0x001fc8000ffbe0ff */
[----:B------:R-:W-:-:S05]  /*8280*/  IADD3.X R9, R113, UR4, RZ, P5, !PT ;  /* 0x0000000471097c10 */ /* 0x000fca000affe4ff */
[----:B------:R0:W5:Y:S04]  /*8290*/  LDG.E.LTC128B.U16 R6, desc[UR12][R8.64] ;  /* 0x0000000c08067981 */ /* 0x000168000c1e1520 */
.L_x_189:
[----:B------:R-:W-:Y:S05]  /*82a0*/  BSYNC B0 ;  /* 0x0000000000007941 */ /* 0x000fea0003800000 */
.L_x_188:
        /* <DEDUP_REMOVED lines=14> */
.L_x_191:
[----:B------:R-:W-:Y:S05]  /*8390*/  BSYNC B0 ;  /* 0x0000000000007941 */ /* 0x000fea0003800000 */
.L_x_190:
[----:B-----5:R-:W-:Y:S01]  /*83a0*/  IMAD.U32 R3, R6, 0x10000, RZ ;  /* 0x0001000006037824 */ /* 0x020fe200078e00ff */
[----:B------:R-:W-:Y:S01]  /*83b0*/  LOP3.LUT P5, RZ, R120, 0x4, RZ, 0xc0, !PT ;  /* 0x0000000478ff7812 */ /* 0x000fe200078ac0ff */
[----:B------:R-:W-:Y:S02]  /*83c0*/  BSSY B0, `(.L_x_192) ;  /* 0x000000c000007945 */ /* 0x000fe40003800000 */
[----:B0-----:R-:W-:-:S04]  /*83d0*/  FMUL R8, R3, R2 ;  /* 0x0000000203087220 */ /* 0x001fc80000400000 */
        /* <DEDUP_REMOVED lines=10> */
.L_x_193:
[----:B------:R-:W-:Y:S05]  /*8480*/  BSYNC B0 ;  /* 0x0000000000007941 */ /* 0x000fea0003800000 */
.L_x_192:
        /* <DEDUP_REMOVED lines=14> */
.L_x_195:
[----:B------:R-:W-:Y:S05]  /*8570*/  BSYNC B0 ;  /* 0x0000000000007941 */ /* 0x000fea0003800000 */
.L_x_194:
[----:B-----5:R-:W-:Y:S01]  /*8580*/  IMAD.U32 R3, R6, 0x10000, RZ ;  /* 0x0001000006037824 */ /* 0x020fe200078e00ff */
[----:B------:R-:W-:Y:S01]  /*8590*/  LOP3.LUT P5, RZ, R120, 0x4, RZ, 0xc0, !PT ;  /* 0x0000000478ff7812 */ /* 0x000fe200078ac0ff */
[----:B------:R-:W-:Y:S02]  /*85a0*/  BSSY B0, `(.L_x_196) ;  /* 0x000000e000007945 */ /* 0x000fe40003800000 */
[----:B0-----:R-:W-:-:S04]  /*85b0*/  FMUL R4, R3, R2 ;  /* 0x0000000203047220 */ /* 0x001fc80000400000 */
[----:B------:R-:W-:-:S05]  /*85c0*/  FFMA R4, R29, R0, R4 ;  /* 0x000000001d047223 */ /* 0x000fca0000000004 */
[----:B------:R-:W-:-:S04]  /*85d0*/  F2FP.BF16.F32.PACK_AB R4, RZ, R4 ;  /* 0x00000004ff04723e */ /* 0x000fc800000010ff */
[----:B------:R-:W-:Y:S02]  /*85e0*/  PRMT R5, R4, 0x7610, R5 ;  /* 0x0000761004057816 */ /* 0x000fe40000000005 */
[----:B------:R-:W-:-:S03]  /*85f0*/  PRMT R4, R6, 0x7610, R4 ;  /* 0x0000761006047816 */ /* 0x000fc60000000004 */
        /* <DEDUP_REMOVED lines=8> */
.L_x_197:
[----:B------:R-:W-:Y:S05]  /*8680*/  BSYNC B0 ;  /* 0x0000000000007941 */ /* 0x000fea0003800000 */
.L_x_196:
[----:B-----5:R-:W-:Y:S01]  /*8690*/  IMAD.U32 R3, R4, 0x10000, RZ ;  /* 0x0001000004037824 */ /* 0x020fe200078e00ff */
        /* <DEDUP_REMOVED lines=12> */
.L_x_199:
[----:B------:R-:W-:Y:S05]  /*8760*/  BSYNC B0 ;  /* 0x0000000000007941 */ /* 0x000fea0003800000 */
.L_x_198:
        /* <DEDUP_REMOVED lines=14> */
.L_x_201:
[----:B------:R-:W-:Y:S05]  /*8850*/  BSYNC B0 ;  /* 0x0000000000007941 */ /* 0x000fea0003800000 */
.L_x_200:
        /* <DEDUP_REMOVED lines=14> */
.L_x_203:
[----:B------:R-:W-:Y:S05]  /*8940*/  BSYNC B0 ;  /* 0x0000000000007941 */ /* 0x000fea0003800000 */
.L_x_202:
        /* <DEDUP_REMOVED lines=14> */
.L_x_205:
[----:B------:R-:W-:Y:S05]  /*8a30*/  BSYNC B0 ;  /* 0x0000000000007941 */ /* 0x000fea0003800000 */
.L_x_204:
        /* <DEDUP_REMOVED lines=13> */
.L_x_207:
[----:B------:R-:W-:Y:S05]  /*8b10*/  BSYNC B0 ;  /* 0x0000000000007941 */ /* 0x000fea0003800000 */
.L_x_206:
        /* <DEDUP_REMOVED lines=14> */
.L_x_209:
[----:B------:R-:W-:Y:S05]  /*8c00*/  BSYNC B0 ;  /* 0x0000000000007941 */ /* 0x000fea0003800000 */
.L_x_208:
        /* <DEDUP_REMOVED lines=14> */
.L_x_211:
[----:B------:R-:W-:Y:S05]  /*8cf0*/  BSYNC B0 ;  /* 0x0000000000007941 */ /* 0x000fea0003800000 */
.L_x_210:
        /* <DEDUP_REMOVED lines=14> */
.L_x_213:
[----:B------:R-:W-:Y:S05]  /*8de0*/  BSYNC B0 ;  /* 0x0000000000007941 */ /* 0x000fea0003800000 */
.L_x_212:
        /* <DEDUP_REMOVED lines=13> */
.L_x_215:
[----:B------:R-:W-:Y:S05]  /*8ec0*/  BSYNC B0 ;  /* 0x0000000000007941 */ /* 0x000fea0003800000 */
.L_x_214:
        /* <DEDUP_REMOVED lines=14> */
.L_x_217:
[----:B------:R-:W-:Y:S05]  /*8fb0*/  BSYNC B0 ;  /* 0x0000000000007941 */ /* 0x000fea0003800000 */
.L_x_216:
        /* <DEDUP_REMOVED lines=14> */
.L_x_219:
[----:B------:R-:W-:Y:S05]  /*90a0*/  BSYNC B0 ;  /* 0x0000000000007941 */ /* 0x000fea0003800000 */
.L_x_218:
[----:B-----5:R-:W-:Y:S01]  /*90b0*/  IMAD.U32 R3, R4, 0x10000, RZ ;  /* 0x0001000004037824 */ /* 0x020fe200078e00ff */
[----:B------:R-:W-:Y:S01]  /*90c0*/  LOP3.LUT P5, RZ, R120, 0x100, RZ, 0xc0, !PT ;  /* 0x0000010078ff7812 */ /* 0x000fe200078ac0ff */
[----:B------:R-:W-:Y:S02]  /*90d0*/  BSSY B0, `(.L_x_220) ;  /* 0x000000a000007945 */ /* 0x000fe40003800000 */
[----:B------:R-:W-:-:S04]  /*90e0*/  FMUL R6, R3, R2 ;  /* 0x0000000203067220 */ /* 0x000fc80000400000 */
[----:B------:R-:W-:-:S05]  /*90f0*/  FFMA R6, R41, R0, R6 ;  /* 0x0000000029067223 */ /* 0x000fca0000000006 */
[----:B------:R-:W-:-:S05]  /*9100*/  F2FP.BF16.F32.PACK_AB R6, RZ, R6 ;  /* 0x00000006ff06723e */ /* 0x000fca00000010ff */
[----:B------:R0:W-:Y:S01]  /*9110*/  @P4 STG.E.U16 desc[UR12][R18.64], R6 ;  /* 0x0000000612004986 */ /* 0x0001e2000c10150c */
[----:B------:R-:W-:-:S13]  /*9120*/  ISETP.GT.AND P4, PT, R7, 0xc8, P5 ;  /* 0x000000c80700780c */ /* 0x000fda0002f84270 */
[----:B0-----:R-:W-:Y:S05]  /*9130*/  @!P4 BRA `(.L_x_221) ;  /* 0x00000000000cc947 */ /* 0x001fea0003800000 */
[----:B------:R-:W-:-:S04]  /*9140*/  IADD3 R4, P5, R112, UR14, RZ ;  /* 0x0000000e70047c10 */ /* 0x000fc8000ffbe0ff */
[----:B------:R-:W-:-:S05]  /*9150*/  IADD3.X R5, R113, UR4, RZ, P5, !PT ;  /* 0x0000000471057c10 */ /* 0x000fca000affe4ff */
[----:B------:R0:W5:Y:S04]  /*9160*/  LDG.E.LTC128B.U16 R4, desc[UR12][R4.64] ;  /* 0x0000000c04047981 */ /* 0x000168000c1e1520 */
.L_x_221:
[----:B------:R-:W-:Y:S05]  /*9170*/  BSYNC B0 ;  /* 0x0000000000007941 */ /* 0x000fea0003800000 */
.L_x_220:
[----:B-----5:R-:W-:Y:S01]  /*9180*/  IMAD.U32 R3, R4, 0x10000, RZ ;  /* 0x0001000004037824 */ /* 0x020fe200078e00ff */
[----:B------:R-:W-:Y:S03]  /*9190*/  BSSY B0, `(.L_x_222) ;  /* 0x000000a000007945 */ /* 0x000fe60003800000 */
        /* <DEDUP_REMOVED lines=9> */
.L_x_223:
[----:B------:R-:W-:Y:S05]  /*9230*/  BSYNC B0 ;  /* 0x0000000000007941 */ /* 0x000fea0003800000 */
.L_x_222:
        /* <DEDUP_REMOVED lines=14> */
.L_x_225:
[----:B------:R-:W-:Y:S05]  /*9320*/  BSYNC B0 ;  /* 0x0000000000007941 */ /* 0x000fea0003800000 */
.L_x_224:
        /* <DEDUP_REMOVED lines=14> */
.L_x_227:
[----:B------:R-:W-:Y:S05]  /*9410*/  BSYNC B0 ;  /* 0x0000000000007941 */ /* 0x000fea0003800000 */
.L_x_226:
[----:B-----5:R-:W-:Y:S01]  /*9420*/  IMAD.U32 R3, R4, 0x10000, RZ ;  /* 0x0001000004037824 */ /* 0x020fe200078e00ff */
[----:B------:R-:W-:Y:S01]  /*9430*/  LOP3.LUT P5, RZ, R120, 0x200, RZ, 0xc0, !PT ;  /* 0x0000020078ff7812 */ /* 0x000fe200078ac0ff */
[----:B------:R-:W-:Y:S02]  /*9440*/  BSSY B0, `(.L_x_228) ;  /* 0x000000b000007945 */ /* 0x000fe40003800000 */
[----:B------:R-:W-:Y:S01]  /*9450*/  FMUL R6, R3, R2 ;  /* 0x0000000203067220 */ /* 0x000fe20000400000 */
[----:B------:R-:W-:Y:S02]  /*9460*/  ISETP.GT.AND P5, PT, R7, 0xc8, P5 ;  /* 0x000000c80700780c */ /* 0x000fe40002fa4270 */
[----:B------:R-:W-:Y:S01]  /*9470*/  PRMT R3, R4, 0x7610, R3 ;  /* 0x0000761004037816 */ /* 0x000fe20000000003 */
[----:B------:R-:W-:-:S05]  /*9480*/  FFMA R6, R45, R0, R6 ;  /* 0x000000002d067223 */ /* 0x000fca0000000006 */
[----:B------:R-:W-:-:S05]  /*9490*/  F2FP.BF16.F32.PACK_AB R6, RZ, R6 ;  /* 0x00000006ff06723e */ /* 0x000fca00000010ff */
[----:B------:R0:W-:Y:S01]  /*94a0*/  @P4 STG.E.U16 desc[UR12][R10.64], R6 ;  /* 0x000000060a004986 */ /* 0x0001e2000c10150c */
[----:B------:R-:W-:Y:S05]  /*94b0*/  @!P5 BRA `(.L_x_229) ;  /* 0x00000000000cd947 */ /* 0x000fea0003800000 */
[----:B------:R-:W-:-:S04]  /*94c0*/  IADD3 R4, P4, R112, UR10, RZ ;  /* 0x0000000a70047c10 */ /* 0x000fc8000ff9e0ff */
[----:B0-----:R-:W-:-:S05]  /*94d0*/  IADD3.X R5, R113, UR4, RZ, P4, !PT ;  /* 0x0000000471057c10 */ /* 0x001fca000a7fe4ff */
[----:B------:R0:W5:Y:S04]  /*94e0*/  LDG.E.LTC128B.U16 R3, desc[UR12][R4.64] ;  /* 0x0000000c04037981 */ /* 0x000168000c1e1520 */
.L_x_229:
[----:B------:R-:W-:Y:S05]  /*94f0*/  BSYNC B0 ;  /* 0x0000000000007941 */ /* 0x000fea0003800000 */
.L_x_228:
[----:B0----5:R-:W-:Y:S01]  /*9500*/  IMAD.U32 R5, R3, 0x10000, RZ ;  /* 0x0001000003057824 */ /* 0x021fe200078e00ff */
[----:B------:R-:W-:Y:S01]  /*9510*/  IADD3 R4, P4, R56, R101, RZ ;  /* 0x0000006538047210 */ /* 0x000fe20007f9e0ff */
[----:B------:R-:W-:Y:S01]  /*9520*/  BSSY B0, `(.L_x_230) ;  /* 0x000000b000007945 */ /* 0x000fe20003800000 */
[----:B------:R-:W-:Y:S01]  /*9530*/  ISETP.GT.AND P6, PT, R7, 0xc8, P6 ;  /* 0x000000c80700780c */ /* 0x000fe200037c4270 */
[----:B------:R-:W-:-:S04]  /*9540*/  FMUL R5, R5, R2 ;  /* 0x0000000205057220 */ /* 0x000fc80000400000 */
[----:B------:R-:W-:-:S05]  /*9550*/  FFMA R5, R46, R0, R5 ;  /* 0x000000002e057223 */ /* 0x000fca0000000005 */
[----:B------:R-:W-:Y:S01]  /*9560*/  F2FP.BF16.F32.PACK_AB R6, RZ, R5 ;  /* 0x00000005ff06723e */ /* 0x000fe200000010ff */
[----:B------:R-:W-:-:S05]  /*9570*/  IMAD.X R5, R57, 0x1, R15, P4 ;  /* 0x0000000139057824 */ /* 0x000fca00020e060f */
[----:B------:R0:W-:Y:S01]  /*9580*/  @P5 STG.E.U16 desc[UR12][R4.64], R6 ;  /* 0x0000000604005986 */ /* 0x0001e2000c10150c */
[----:B------:R-:W-:Y:S05]  /*9590*/  @!P6 BRA `(.L_x_231) ;  /* 0x00000000000ce947 */ /* 0x000fea0003800000 */
[----:B0-----:R-:W-:-:S04]  /*95a0*/  IADD3 R4, P4, R112, UR9, RZ ;  /* 0x0000000970047c10 */ /* 0x001fc8000ff9e0ff */
[----:B------:R-:W-:-:S05]  /*95b0*/  IADD3.X R5, R113, UR4, RZ, P4, !PT ;  /* 0x0000000471057c10 */ /* 0x000fca000a7fe4ff */
[----:B------:R0:W5:Y:S04]  /*95c0*/  LDG.E.LTC128B.U16 R3, desc[UR12][R4.64] ;  /* 0x0000000c04037981 */ /* 0x000168000c1e1520 */
.L_x_231:
[----:B------:R-:W-:Y:S05]  /*95d0*/  BSYNC B0 ;  /* 0x0000000000007941 */ /* 0x000fea0003800000 */
.L_x_230:
[----:B0----5:R-:W-:Y:S01]  /*95e0*/  IMAD.U32 R5, R3, 0x10000, RZ ;  /* 0x0001000003057824 */ /* 0x021fe200078e00ff */
[----:B------:R-:W-:Y:S01]  /*95f0*/  ISETP.GT.AND P4, PT, R7, 0xc0, P3 ;  /* 0x000000c00700780c */ /* 0x000fe20001f84270 */
[----:B------:R-:W-:Y:S02]  /*9600*/  BSSY B0, `(.L_x_232) ;  /* 0x000000b000007945 */ /* 0x000fe40003800000 */
[----:B------:R-:W-:-:S04]  /*9610*/  FMUL R4, R5, R2 ;  /* 0x0000000205047220 */ /* 0x000fc80000400000 */
[----:B------:R-:W-:Y:S01]  /*9620*/  FFMA R47, R47, R0, R4 ;  /* 0x000000002f2f7223 */ /* 0x000fe20000000004 */
[----:B------:R-:W-:-:S04]  /*9630*/  IADD3 R4, P5, R56, R103, RZ ;  /* 0x0000006738047210 */ /* 0x000fc80007fbe0ff */
[----:B------:R-:W-:Y:S01]  /*9640*/  F2FP.BF16.F32.PACK_AB R47, RZ, R47 ;  /* 0x0000002fff2f723e */ /* 0x000fe200000010ff */
[----:B------:R-:W-:-:S05]  /*9650*/  IMAD.X R5, R57, 0x1, R15, P5 ;  /* 0x0000000139057824 */ /* 0x000fca00028e060f */
[----:B------:R0:W-:Y:S01]  /*9660*/  @P6 STG.E.U16 desc[UR12][R4.64], R47 ;  /* 0x0000002f04006986 */ /* 0x0001e2000c10150c */
[----:B------:R-:W-:Y:S05]  /*9670*/  @!P4 BRA `(.L_x_233) ;  /* 0x00000000000cc947 */ /* 0x000fea0003800000 */
[----:B0-----:R-:W-:-:S04]  /*9680*/  IADD3 R4, P5, R16, UR8, RZ ;  /* 0x0000000810047c10 */ /* 0x001fc8000ffbe0ff */
[----:B------:R-:W-:-:S05]  /*9690*/  IADD3.X R5, R17, UR4, RZ, P5, !PT ;  /* 0x0000000411057c10 */ /* 0x000fca000affe4ff */
[----:B------:R0:W5:Y:S04]  /*96a0*/  LDG.E.LTC128B.U16 R3, desc[UR12][R4.64] ;  /* 0x0000000c04037981 */ /* 0x000168000c1e1520 */
.L_x_233:
[----:B------:R-:W-:Y:S05]  /*96b0*/  BSYNC B0 ;  /* 0x0000000000007941 */ /* 0x000fea0003800000 */
.L_x_232:
        /* <DEDUP_REMOVED lines=13> */
.L_x_235:
[----:B------:R-:W-:Y:S05]  /*9790*/  BSYNC B0 ;  /* 0x0000000000007941 */ /* 0x000fea0003800000 */
.L_x_234:
        /* <DEDUP_REMOVED lines=13> */
.L_x_237:
[----:B------:R-:W-:Y:S05]  /*9870*/  BSYNC B0 ;  /* 0x0000000000007941 */ /* 0x000fea0003800000 */
.L_x_236:
        /* <DEDUP_REMOVED lines=13> */
.L_x_239:
[----:B------:R-:W-:Y:S05]  /*9950*/  BSYNC B0 ;  /* 0x0000000000007941 */ /* 0x000fea0003800000 */
.L_x_238:
        /* <DEDUP_REMOVED lines=13> */
.L_x_241:
[----:B------:R-:W-:Y:S05]  /*9a30*/  BSYNC B0 ;  /* 0x0000000000007941 */ /* 0x000fea0003800000 */
.L_x_240:
[----:B0----5:R-:W-:Y:S01]  /*9a40*/  IMAD.U32 R5, R3, 0x10000, RZ ;  /* 0x0001000003057824 */ /* 0x021fe200078e00ff */
[----:B------:R-:W-:Y:S01]  /*9a50*/  IADD3 R4, P4, R20, R109, RZ ;  /* 0x0000006d14047210 */ /* 0x000fe20007f9e0ff */
[----:B------:R-:W-:Y:S01]  /*9a60*/  BSSY B0, `(.L_x_242) ;  /* 0x000000b000007945 */ /* 0x000fe20003800000 */
[----:B------:R-:W-:Y:S01]  /*9a70*/  ISETP.GT.AND P2, PT, R7, 0xc0, P0 ;  /* 0x000000c00700780c */ /* 0x000fe20000744270 */
[----:B------:R-:W-:-:S04]  /*9a80*/  FMUL R5, R5, R2 ;  /* 0x0000000205057220 */ /* 0x000fc80000400000 */
[----:B------:R-:W-:-:S05]  /*9a90*/  FFMA R5, R52, R0, R5 ;  /* 0x0000000034057223 */ /* 0x000fca0000000005 */
[----:B------:R-:W-:Y:S01]  /*9aa0*/  F2FP.BF16.F32.PACK_AB R6, RZ, R5 ;  /* 0x00000005ff06723e */ /* 0x000fe200000010ff */
[----:B------:R-:W-:Y:S01]  /*9ab0*/  IMAD.X R5, R21, 0x1, R15, P4 ;  /* 0x0000000115057824 */ /* 0x000fe200020e060f */
[----:B------:R-:W-:-:S04]  /*9ac0*/  IADD3 R8, P4, R16, UR5, RZ ;  /* 0x0000000510087c10 */ /* 0x000fc8000ff9e0ff */
[----:B------:R0:W-:Y:S01]  /*9ad0*/  @P3 STG.E.U16 desc[UR12][R4.64], R6 ;  /* 0x0000000604003986 */ /* 0x0001e2000c10150c */
[----:B------:R-:W-:Y:S01]  /*9ae0*/  IADD3.X R9, R17, UR4, RZ, P4, !PT ;  /* 0x0000000411097c10 */ /* 0x000fe2000a7fe4ff */
[----:B------:R-:W-:Y:S07]  /*9af0*/  @!P2 BRA `(.L_x_243) ;  /* 0x000000000004a947 */ /* 0x000fee0003800000 */
[----:B------:R0:W5:Y:S02]  /*9b00*/  LDG.E.LTC128B.U16 R3, desc[UR12][R8.64] ;  /* 0x0000000c08037981 */ /* 0x000164000c1e1520 */
.L_x_243:
[----:B------:R-:W-:Y:S05]  /*9b10*/  BSYNC B0 ;  /* 0x0000000000007941 */ /* 0x000fea0003800000 */
.L_x_242:
        /* <DEDUP_REMOVED lines=13> */
.L_x_245:
[----:B------:R-:W-:Y:S05]  /*9bf0*/  BSYNC B0 ;  /* 0x0000000000007941 */ /* 0x000fea0003800000 */
.L_x_244:
        /* <DEDUP_REMOVED lines=13> */
.L_x_247:
[----:B------:R-:W-:Y:S05]  /*9cd0*/  BSYNC B0 ;  /* 0x0000000000007941 */ /* 0x000fea0003800000 */
.L_x_246:
[----:B-----5:R-:W-:-:S04]  /*9ce0*/  IMAD.U32 R3, R3, 0x10000, RZ ;  /* 0x0001000003037824 */ /* 0x020fc800078e00ff */
[----:B0-----:R-:W-:Y:S01]  /*9cf0*/  FMUL R4, R3, R2 ;  /* 0x0000000203047220 */ /* 0x001fe20000400000 */
[----:B------:R-:W-:-:S03]  /*9d00*/  IADD3 R2, P1, R56, R111, RZ ;  /* 0x0000006f38027210 */ /* 0x000fc60007f3e0ff */
[----:B------:R-:W-:Y:S01]  /*9d10*/  FFMA R4, R55, R0, R4 ;  /* 0x0000000037047223 */ /* 0x000fe20000000004 */
[----:B------:R-:W-:Y:S09]  /*9d20*/  @!P0 EXIT ;  /* 0x000000000000894d */ /* 0x000ff20003800000 */
[----:B------:R-:W-:Y:S01]  /*9d30*/  F2FP.BF16.F32.PACK_AB R4, RZ, R4 ;  /* 0x00000004ff04723e */ /* 0x000fe200000010ff */
[----:B------:R-:W-:-:S05]  /*9d40*/  IMAD.X R3, R57, 0x1, R15, P1 ;  /* 0x0000000139037824 */ /* 0x000fca00008e060f */
[----:B------:R-:W-:Y:S01]  /*9d50*/  STG.E.U16 desc[UR12][R2.64], R4 ;  /* 0x0000000402007986 */ /* 0x000fe2000c10150c */
[----:B------:R-:W-:Y:S05]  /*9d60*/  EXIT ;  /* 0x000000000000794d */ /* 0x000fea0003800000 */
.L_x_27:
[----:B------:R-:W-:Y:S01]  /*9d70*/  ULDC.64 UR4, c[0x0][0x650] ;  /* 0x0001940000047ab9 */ /* 0x000fe20000000a00 */
[-C--:B--2---:R-:W-:Y:S01]  /*9d80*/  FMUL R120, R120, R0.reuse ;  /* 0x0000000078787220 */ /* 0x084fe20000400000 */
[----:B------:R-:W-:Y:S01]  /*9d90*/  LEA R2, P1, R10, UR4, 0x1 ;  /* 0x000000040a027c11 */ /* 0x000fe2000f8208ff */
[-C--:B------:R-:W-:Y:S01]  /*9da0*/  FMUL R121, R121, R0.reuse ;  /* 0x0000000079797220 */ /* 0x080fe20000400000 */
[----:B------:R-:W-:Y:S01]  /*9db0*/  ISETP.GT.AND P5, PT, R8, 0x1, PT ;  /* 0x000000010800780c */ /* 0x000fe20003fa4270 */
[----:B------:R-:W-:Y:S01]  /*9dc0*/  FMUL R122, R122, R0 ;  /* 0x000000007a7a7220 */ /* 0x000fe20000400000 */
[----:B------:R-:W-:Y:S01]  /*9dd0*/  F2FP.BF16.F32.PACK_AB R120, RZ, R120 ;  /* 0x00000078ff78723e */ /* 0x000fe200000010ff */
[-C--:B------:R-:W-:Y:S01]  /*9de0*/  FMUL R123, R123, R0.reuse ;  /* 0x000000007b7b7220 */ /* 0x080fe20000400000 */
[----:B------:R-:W-:Y:S01]  /*9df0*/  LEA.HI.X R3, R10, UR5, R155, 0x1, P1 ;  /* 0x000000050a037c11 */ /* 0x000fe200088f0c9b */
[-C--:B------:R-:W-:Y:S01]  /*9e00*/  FMUL R124, R124, R0.reuse ;  /* 0x000000007c7c7220 */ /* 0x080fe20000400000 */
[----:B------:R-:W-:Y:S01]  /*9e10*/  ISETP.GT.AND P1, PT, R7, RZ, P5 ;  /* 0x000000ff0700720c */ /* 0x000fe20002f24270 */
[-C--:B------:R-:W-:Y:S01]  /*9e20*/  FMUL R125, R125, R0.reuse ;  /* 0x000000007d7d7220 */ /* 0x080fe20000400000 */
[----:B------:R-:W-:Y:S01]  /*9e30*/  SHF.L.U64.HI R9, R156, 0x1, R9 ;  /* 0x000000019c097819 */ /* 0x000fe20000010209 */
[----:B------:R-:W-:Y:S01]  /*9e40*/  @P0 STG.E.U16 desc[UR12][R2.64], R120 ;  /* 0x0000007802000986 */ /* 0x000fe2000c10150c */
[C---:B------:R-:W-:Y:S01]  /*9e50*/  ISETP.GT.AND P0, PT, R7.reuse, 0x8, P5 ;  /* 0x000000080700780c */ /* 0x040fe20002f04270 */
[-C--:B------:R-:W-:Y:S01]  /*9e60*/  FMUL R126, R126, R0.reuse ;  /* 0x000000007e7e7220 */ /* 0x080fe20000400000 */
[----:B------:R-:W-:Y:S01]  /*9e70*/  ISETP.GT.AND P3, PT, R7, 0x8, P4 ;  /* 0x000000080700780c */ /* 0x000fe20002764270 */
[----:B------:R-:W-:Y:S01]  /*9e80*/  FMUL R127, R127, R0 ;  /* 0x000000007f7f7220 */ /* 0x000fe20000400000 */
[----:B------:R-:W-:Y:S01]  /*9e90*/  LEA R156, P2, R156, R2, 0x1 ;  /* 0x000000029c9c7211 */ /* 0x000fe200078408ff */
[-C--:B------:R-:W-:Y:S01]  /*9ea0*/  FMUL R128, R128, R0.reuse ;  /* 0x0000000080807220 */ /* 0x080fe20000400000 */
[----:B------:R-:W-:Y:S01]  /*9eb0*/  F2FP.BF16.F32.PACK_AB R121, RZ, R121 ;  /* 0x00000079ff79723e */ /* 0x000fe200000010ff */
[----:B------:R-:W-:Y:S01]  /*9ec0*/  FMUL R129, R129, R0 ;  /* 0x0000000081817220 */ /* 0x000fe20000400000 */
[----:B------:R-:W-:Y:S01]  /*9ed0*/  F2FP.BF16.F32.PACK_AB R122, RZ, R122 ;  /* 0x0000007aff7a723e */ /* 0x000fe200000010ff */
[----:B------:R-:W-:Y:S01]  /*9ee0*/  IMAD.X R157, R9, 0x1, R3, P2 ;  /* 0x00000001099d7824 */ /* 0x000fe200010e0603 */
[----:B------:R-:W-:Y:S01]  /*9ef0*/  F2FP.BF16.F32.PACK_AB R123, RZ, R123 ;  /* 0x0000007bff7b723e */ /* 0x000fe200000010ff */
[----:B------:R-:W-:Y:S01]  /*9f00*/  @P1 STG.E.U16 desc[UR12][R2.64+0x2], R121 ;  /* 0x0000027902001986 */ /* 0x000fe2000c10150c */
[C---:B------:R-:W-:Y:S01]  /*9f10*/  ISETP.GT.AND P6, PT, R8.reuse, 0x8, PT ;  /* 0x000000080800780c */ /* 0x040fe20003fc4270 */
[--C-:B------:R-:W-:Y:S01]  /*9f20*/  @P0 IMAD.MOV.U32 R4, RZ, RZ, R156.reuse ;  /* 0x000000ffff040224 */ /* 0x100fe200078e009c */
[----:B------:R-:W-:Y:S01]  /*9f30*/  ISETP.GT.AND P5, PT, R8, 0x9, PT ;  /* 0x000000090800780c */ /* 0x000fe20003fa4270 */
[--C-:B------:R-:W-:Y:S01]  /*9f40*/  @P0 IMAD.MOV.U32 R5, RZ, RZ, R157.reuse ;  /* 0x000000ffff050224 */ /* 0x100fe200078e009d */
[----:B------:R-:W-:Y:S01]  /*9f50*/  @P3 STG.E.U16 desc[UR12][R156.64], R122 ;  /* 0x0000007a9c003986 */ /* 0x000fe2000c10150c */
[C---:B------:R-:W-:Y:S01]  /*9f60*/  ISETP.GT.AND P1, PT, R7.reuse, RZ, P6 ;  /* 0x000000ff0700720c */ /* 0x040fe20003724270 */
[-C--:B------:R-:W-:Y:S01]  /*9f70*/  FMUL R130, R130, R0.reuse ;  /* 0x0000000082827220 */ /* 0x080fe20000400000 */
[C---:B------:R-:W-:Y:S01]  /*9f80*/  ISETP.GT.AND P2, PT, R7.reuse, RZ, P5 ;  /* 0x000000ff0700720c */ /* 0x040fe20002f44270 */
[----:B------:R0:W-:Y:S01]  /*9f90*/  @P0 STG.E.U16 desc[UR12][R4.64+0x2], R123 ;  /* 0x0000027b04000986 */ /* 0x0001e2000c10150c */
[----:B------:R-:W-:Y:S01]  /*9fa0*/  ISETP.GT.AND P0, PT, R7, 0x8, P6 ;  /* 0x000000080700780c */ /* 0x000fe20003704270 */
[----:B------:R-:W-:Y:S01]  /*9fb0*/  FMUL R131, R131, R0 ;  /* 0x0000000083837220 */ /* 0x000fe20000400000 */
[----:B------:R-:W-:Y:S01]  /*9fc0*/  F2FP.BF16.F32.PACK_AB R124, RZ, R124 ;  /* 0x0000007cff7c723e */ /* 0x000fe200000010ff */
[----:B------:R-:W-:Y:S01]  /*9fd0*/  IMAD.SHL.U32 R9, R14, 0x80, RZ ;  /* 0x000000800e097824 */ /* 0x000fe200078e00ff */
[----:B------:R-:W-:Y:S01]  /*9fe0*/  F2FP.BF16.F32.PACK_AB R125, RZ, R125 ;  /* 0x0000007dff7d723e */ /* 0x000fe200000010ff */
[----:B------:R-:W-:Y:S01]  /*9ff0*/  FMUL R132, R132, R0 ;  /* 0x0000000084847220 */ /* 0x000fe20000400000 */
[----:B------:R-:W-:Y:S01]  /*a000*/  F2FP.BF16.F32.PACK_AB R126, RZ, R126 ;  /* 0x0000007eff7e723e */ /* 0x000fe200000010ff */
[-C--:B------:R-:W-:Y:S01]  /*a010*/  FMUL R133, R133, R0.reuse ;  /* 0x0000000085857220 */ /* 0x080fe20000400000 */
[----:B------:R-:W-:Y:S01]  /*a020*/  ISETP.GT.AND P3, PT, R8, 0x10, PT ;  /* 0x000000100800780c */ /* 0x000fe20003f64270 */
[----:B------:R-:W-:Y:S01]  /*a030*/  @P1 STG.E.U16 desc[UR12][R2.64+0x10], R124 ;  /* 0x0000107c02001986 */ /* 0x000fe2000c10150c */
[----:B------:R-:W-:Y:S01]  /*a040*/  ISETP.GT.AND P1, PT, R7, 0x8, P5 ;  /* 0x000000080700780c */ /* 0x000fe20002f24270 */
[----:B------:R-:W-:Y:S01]  /*a050*/  FMUL R134, R134, R0 ;  /* 0x0000000086867220 */ /* 0x000fe20000400000 */
[----:B------:R-:W-:Y:S01]  /*a060*/  F2FP.BF16.F32.PACK_AB R127, RZ, R127 ;  /* 0x0000007fff7f723e */ /* 0x000fe200000010ff */
[--C-:B0-----:R-:W-:Y:S01]  /*a070*/  @P0 IMAD.MOV.U32 R4, RZ, RZ, R156.reuse ;  /* 0x000000ffff040224 */ /* 0x101fe200078e009c */
[----:B------:R-:W-:Y:S01]  /*a080*/  @P2 STG.E.U16 desc[UR12][R2.64+0x12], R125 ;  /* 0x0000127d02002986 */ /* 0x000fe2000c10150c */
[----:B------:R-:W-:Y:S01]  /*a090*/  @P0 IMAD.MOV.U32 R5, RZ, RZ, R157 ;  /* 0x000000ffff050224 */ /* 0x000fe200078e009d */
[----:B------:R-:W-:Y:S01]  /*a0a0*/  F2FP.BF16.F32.PACK_AB R128, RZ, R128 ;  /* 0x00000080ff80723e */ /* 0x000fe200000010ff */
[-C--:B------:R-:W-:Y:S01]  /*a0b0*/  FMUL R135, R135, R0.reuse ;  /* 0x0000000087877220 */ /* 0x080fe20000400000 */
[----:B------:R-:W-:Y:S01]  /*a0c0*/  ISETP.GT.AND P2, PT, R8, 0x11, PT ;  /* 0x000000110800780c */ /* 0x000fe20003f44270 */
[-C--:B------:R-:W-:Y:S01]  /*a0d0*/  FMUL R136, R136, R0.reuse ;  /* 0x0000000088887220 */ /* 0x080fe20000400000 */
[----:B------:R0:W-:Y:S01]  /*a0e0*/  @P0 STG.E.U16 desc[UR12][R4.64+0x10], R126 ;  /* 0x0000107e04000986 */ /* 0x0001e2000c10150c */
[----:B------:R-:W-:Y:S01]  /*a0f0*/  ISETP.GT.AND P0, PT, R7, RZ, P3 ;  /* 0x000000ff0700720c */ /* 0x000fe20001f04270 */
[-C--:B------:R-:W-:Y:S01]  /*a100*/  FMUL R137, R137, R0.reuse ;  /* 0x0000000089897220 */ /* 0x080fe20000400000 */
[----:B------:R-:W-:Y:S01]  /*a110*/  F2FP.BF16.F32.PACK_AB R129, RZ, R129 ;  /* 0x00000081ff81723e */ /* 0x000fe200000010ff */
[----:B------:R-:W-:Y:S01]  /*a120*/  FMUL R138, R138, R0 ;  /* 0x000000008a8a7220 */ /* 0x000fe20000400000 */
[----:B------:R-:W-:Y:S01]  /*a130*/  F2FP.BF16.F32.PACK_AB R130, RZ, R130 ;  /* 0x00000082ff82723e */ /* 0x000fe200000010ff */
[-C--:B------:R-:W-:Y:S01]  /*a140*/  FMUL R139, R139, R0.reuse ;  /* 0x000000008b8b7220 */ /* 0x080fe20000400000 */
[----:B------:R-:W-:Y:S01]  /*a150*/  F2FP.BF16.F32.PACK_AB R131, RZ, R131 ;  /* 0x00000083ff83723e */ /* 0x000fe200000010ff */
[-C--:B------:R-:W-:Y:S01]  /*a160*/  FMUL R140, R140, R0.reuse ;  /* 0x000000008c8c7220 */ /* 0x080fe20000400000 */
[----:B------:R-:W-:Y:S01]  /*a170*/  SHF.L.U64.HI R15, R14, 0x7, R15 ;  /* 0x000000070e0f7819 */ /* 0x000fe2000001020f */
[----:B------:R-:W-:Y:S01]  /*a180*/  FMUL R141, R141, R0 ;  /* 0x000000008d8d7220 */ /* 0x000fe20000400000 */
[----:B------:R-:W-:Y:S01]  /*a190*/  LOP3.LUT R11, R9, 0x2, RZ, 0xfc, !PT ;  /* 0x00000002090b7812 */ /* 0x000fe200078efcff */
[--C-:B0-----:R-:W-:Y:S01]  /*a1a0*/  @P1 IMAD.MOV.U32 R4, RZ, RZ, R156.reuse ;  /* 0x000000ffff041224 */ /* 0x101fe200078e009c */
[----:B------:R-:W-:Y:S01]  /*a1b0*/  F2FP.BF16.F32.PACK_AB R132, RZ, R132 ;  /* 0x00000084ff84723e */ /* 0x000fe200000010ff */
[--C-:B------:R-:W-:Y:S01]  /*a1c0*/  @P1 IMAD.MOV.U32 R5, RZ, RZ, R157.reuse ;  /* 0x000000ffff051224 */ /* 0x100fe200078e009d */
[----:B------:R-:W-:Y:S01]  /*a1d0*/  F2FP.BF16.F32.PACK_AB R133, RZ, R133 ;  /* 0x00000085ff85723e */ /* 0x000fe200000010ff */
[----:B------:R-:W-:Y:S01]  /*a1e0*/  FMUL R142, R142, R0 ;  /* 0x000000008e8e7220 */ /* 0x000fe20000400000 */
[----:B------:R-:W-:Y:S01]  /*a1f0*/  F2FP.BF16.F32.PACK_AB R134, RZ, R134 ;  /* 0x00000086ff86723e */ /* 0x000fe200000010ff */
[-C--:B------:R-:W-:Y:S01]  /*a200*/  FMUL R143, R143, R0.reuse ;  /* 0x000000008f8f7220 */ /* 0x080fe20000400000 */
[----:B------:R-:W-:Y:S01]  /*a210*/  @P1 STG.E.U16 desc[UR12][R4.64+0x12], R127 ;  /* 0x0000127f04001986 */ /* 0x000fe2000c10150c */
[----:B------:R-:W-:Y:S01]  /*a220*/  ISETP.GT.AND P1, PT, R8, 0x19, PT ;  /* 0x000000190800780c */ /* 0x000fe20003f24270 */
[-C--:B------:R-:W-:Y:S01]  /*a230*/  FMUL R144, R144, R0.reuse ;  /* 0x0000000090907220 */ /* 0x080fe20000400000 */
[----:B------:R-:W-:Y:S01]  /*a240*/  F2FP.BF16.F32.PACK_AB R135, RZ, R135 ;  /* 0x00000087ff87723e */ /* 0x000fe200000010ff */
[----:B------:R-:W-:Y:S01]  /*a250*/  @P0 STG.E.U16 desc[UR12][R2.64+0x20], R128 ;  /* 0x0000208002000986 */ /* 0x000fe2000c10150c */
[----:B------:R-:W-:Y:S01]  /*a260*/  ISETP.GT.AND P0, PT, R7, RZ, P2 ;  /* 0x000000ff0700720c */ /* 0x000fe20001704270 */
[----:B------:R-:W-:Y:S01]  /*a270*/  FMUL R145, R145, R0 ;  /* 0x0000000091917220 */ /* 0x000fe20000400000 */
[----:B------:R-:W-:Y:S01]  /*a280*/  F2FP.BF16.F32.PACK_AB R136, RZ, R136 ;  /* 0x00000088ff88723e */ /* 0x000fe200000010ff */
[-C--:B------:R-:W-:Y:S01]  /*a290*/  FMUL R146, R146, R0.reuse ;  /* 0x0000000092927220 */ /* 0x080fe20000400000 */
[----:B------:R-:W-:Y:S01]  /*a2a0*/  F2FP.BF16.F32.PACK_AB R137, RZ, R137 ;  /* 0x00000089ff89723e */ /* 0x000fe200000010ff */
[----:B------:R-:W-:Y:S01]  /*a2b0*/  FMUL R147, R147, R0 ;  /* 0x0000000093937220 */ /* 0x000fe20000400000 */
[----:B------:R-:W-:Y:S01]  /*a2c0*/  F2FP.BF16.F32.PACK_AB R138, RZ, R138 ;  /* 0x0000008aff8a723e */ /* 0x000fe200000010ff */
[-C--:B------:R-:W-:Y:S01]  /*a2d0*/  FMUL R148, R148, R0.reuse ;  /* 0x0000000094947220 */ /* 0x080fe20000400000 */
[----:B------:R-:W-:Y:S01]  /*a2e0*/  F2FP.BF16.F32.PACK_AB R139, RZ, R139 ;  /* 0x0000008bff8b723e */ /* 0x000fe200000010ff */
[----:B------:R-:W-:Y:S01]  /*a2f0*/  FMUL R149, R149, R0 ;  /* 0x0000000095957220 */ /* 0x000fe20000400000 */
[----:B------:R-:W-:Y:S01]  /*a300*/  F2FP.BF16.F32.PACK_AB R140, RZ, R140 ;  /* 0x0000008cff8c723e */ /* 0x000fe200000010ff */
[-C--:B------:R-:W-:Y:S01]  /*a310*/  FMUL R150, R150, R0.reuse ;  /* 0x0000000096967220 */ /* 0x080fe20000400000 */
[----:B------:R-:W-:Y:S01]  /*a320*/  ISETP.GT.AND P5, PT, R8, 0x29, PT ;  /* 0x000000290800780c */ /* 0x000fe20003fa4270 */
[----:B------:R-:W-:Y:S01]  /*a330*/  @P0 STG.E.U16 desc[UR12][R2.64+0x22], R129 ;  /* 0x0000228102000986 */ /* 0x000fe2000c10150c */
[----:B------:R-:W-:Y:S01]  /*a340*/  ISETP.GT.AND P0, PT, R7, 0x8, P3 ;  /* 0x000000080700780c */ /* 0x000fe20001f04270 */
[-C--:B------:R-:W-:Y:S01]  /*a350*/  FMUL R151, R151, R0.reuse ;  /* 0x0000000097977220 */ /* 0x080fe20000400000 */
[----:B------:R-:W-:Y:S01]  /*a360*/  F2FP.BF16.F32.PACK_AB R141, RZ, R141 ;  /* 0x0000008dff8d723e */ /* 0x000fe200000010ff */
[----:B------:R-:W-:Y:S01]  /*a370*/  FMUL R88, R88, R0 ;  /* 0x0000000058587220 */ /* 0x000fe20000400000 */
[----:B------:R-:W-:Y:S01]  /*a380*/  F2FP.BF16.F32.PACK_AB R142, RZ, R142 ;  /* 0x0000008eff8e723e */ /* 0x000fe200000010ff */
[-C--:B------:R-:W-:Y:S01]  /*a390*/  FMUL R89, R89, R0.reuse ;  /* 0x0000000059597220 */ /* 0x080fe20000400000 */
[----:B------:R-:W-:Y:S01]  /*a3a0*/  F2FP.BF16.F32.PACK_AB R143, RZ, R143 ;  /* 0x0000008fff8f723e */ /* 0x000fe200000010ff */
[-C--:B------:R-:W-:Y:S01]  /*a3b0*/  FMUL R90, R90, R0.reuse ;  /* 0x000000005a5a7220 */ /* 0x080fe20000400000 */
[----:B------:R-:W-:Y:S01]  /*a3c0*/  ISETP.GT.AND P3, PT, R8, 0x30, PT ;  /* 0x000000300800780c */ /* 0x000fe20003f64270 */
[----:B------:R-:W-:Y:S01]  /*a3d0*/  FMUL R91, R91, R0 ;  /* 0x000000005b5b7220 */ /* 0x000fe20000400000 */
[----:B------:R-:W-:Y:S01]  /*a3e0*/  F2FP.BF16.F32.PACK_AB R144, RZ, R144 ;  /* 0x00000090ff90723e */ /* 0x000fe200000010ff */
[----:B------:R-:W-:Y:S01]  /*a3f0*/  FMUL R92, R92, R0 ;  /* 0x000000005c5c7220 */ /* 0x000fe20000400000 */
[----:B------:R-:W-:Y:S01]  /*a400*/  F2FP.BF16.F32.PACK_AB R145, RZ, R145 ;  /* 0x00000091ff91723e */ /* 0x000fe200000010ff */
[--C-:B------:R-:W-:Y:S01]  /*a410*/  @P0 IMAD.MOV.U32 R12, RZ, RZ, R156.reuse ;  /* 0x000000ffff0c0224 */ /* 0x100fe200078e009c */
[----:B------:R-:W-:Y:S01]  /*a420*/  F2FP.BF16.F32.PACK_AB R146, RZ, R146 ;  /* 0x00000092ff92723e */ /* 0x000fe200000010ff */
[--C-:B------:R-:W-:Y:S01]  /*a430*/  @P0 IMAD.MOV.U32 R13, RZ, RZ, R157.reuse ;  /* 0x000000ffff0d0224 */ /* 0x100fe200078e009d */
[----:B------:R-:W-:Y:S01]  /*a440*/  F2FP.BF16.F32.PACK_AB R147, RZ, R147 ;  /* 0x00000093ff93723e */ /* 0x000fe200000010ff */
[----:B------:R-:W-:Y:S01]  /*a450*/  FMUL R93, R93, R0 ;  /* 0x000000005d5d7220 */ /* 0x000fe20000400000 */
[----:B------:R-:W-:Y:S01]  /*a460*/  F2FP.BF16.F32.PACK_AB R148, RZ, R148 ;  /* 0x00000094ff94723e */ /* 0x000fe200000010ff */
[-C--:B------:R-:W-:Y:S01]  /*a470*/  FMUL R94, R94, R0.reuse ;  /* 0x000000005e5e7220 */ /* 0x080fe20000400000 */
[----:B------:R0:W-:Y:S01]  /*a480*/  @P0 STG.E.U16 desc[UR12][R12.64+0x20], R130 ;  /* 0x000020820c000986 */ /* 0x0001e2000c10150c */
[----:B------:R-:W-:Y:S01]  /*a490*/  ISETP.GT.AND P0, PT, R7, 0x8, P2 ;  /* 0x000000080700780c */ /* 0x000fe20001704270 */
[-C--:B------:R-:W-:Y:S01]  /*a4a0*/  FMUL R95, R95, R0.reuse ;  /* 0x000000005f5f7220 */ /* 0x080fe20000400000 */
[----:B------:R-:W-:Y:S01]  /*a4b0*/  ISETP.GT.AND P2, PT, R8, 0x18, PT ;  /* 0x000000180800780c */ /* 0x000fe20003f44270 */
[-C--:B------:R-:W-:Y:S01]  /*a4c0*/  FMUL R96, R96, R0.reuse ;  /* 0x0000000060607220 */ /* 0x080fe20000400000 */
[----:B------:R-:W-:Y:S01]  /*a4d0*/  F2FP.BF16.F32.PACK_AB R149, RZ, R149 ;  /* 0x00000095ff95723e */ /* 0x000fe200000010ff */
[----:B------:R-:W-:Y:S01]  /*a4e0*/  FMUL R97, R97, R0 ;  /* 0x0000000061617220 */ /* 0x000fe20000400000 */
[----:B------:R-:W-:Y:S01]  /*a4f0*/  F2FP.BF16.F32.PACK_AB R150, RZ, R150 ;  /* 0x00000096ff96723e */ /* 0x000fe200000010ff */
[-C--:B------:R-:W-:Y:S01]  /*a500*/  FMUL R98, R98, R0.reuse ;  /* 0x0000000062627220 */ /* 0x080fe20000400000 */
[----:B------:R-:W-:Y:S01]  /*a510*/  F2FP.BF16.F32.PACK_AB R151, RZ, R151 ;  /* 0x00000097ff97723e */ /* 0x000fe200000010ff */
[-C--:B------:R-:W-:Y:S01]  /*a520*/  FMUL R99, R99, R0.reuse ;  /* 0x0000000063637220 */ /* 0x080fe20000400000 */
[C---:B------:R-:W-:Y:S01]  /*a530*/  LOP3.LUT R17, R9.reuse, 0x10, RZ, 0xfc, !PT ;  /* 0x0000001009117812 */ /* 0x040fe200078efcff */
[----:B------:R-:W-:Y:S01]  /*a540*/  FMUL R100, R100, R0 ;  /* 0x0000000064647220 */ /* 0x000fe20000400000 */
[----:B------:R-:W-:Y:S01]  /*a550*/  F2FP.BF16.F32.PACK_AB R88, RZ, R88 ;  /* 0x00000058ff58723e */ /* 0x000fe200000010ff */
[--C-:B0-----:R-:W-:Y:S01]  /*a560*/  @P0 IMAD.MOV.U32 R12, RZ, RZ, R156.reuse ;  /* 0x000000ffff0c0224 */ /* 0x101fe200078e009c */
[----:B------:R-:W-:Y:S01]  /*a570*/  LOP3.LUT R19, R9, 0x12, RZ, 0xfc, !PT ;  /* 0x0000001209137812 */ /* 0x000fe200078efcff */
[----:B------:R-:W-:Y:S01]  /*a580*/  @P0 IMAD.MOV.U32 R13, RZ, RZ, R157 ;  /* 0x000000ffff0d0224 */ /* 0x000fe200078e009d */
[----:B------:R-:W-:Y:S01]  /*a590*/  F2FP.BF16.F32.PACK_AB R89, RZ, R89 ;  /* 0x00000059ff59723e */ /* 0x000fe200000010ff */
[----:B------:R-:W-:Y:S01]  /*a5a0*/  FMUL R101, R101, R0 ;  /* 0x0000000065657220 */ /* 0x000fe20000400000 */
[----:B------:R-:W-:Y:S01]  /*a5b0*/  F2FP.BF16.F32.PACK_AB R90, RZ, R90 ;  /* 0x0000005aff5a723e */ /* 0x000fe200000010ff */
[----:B------:R-:W-:Y:S01]  /*a5c0*/  FMUL R102, R102, R0 ;  /* 0x0000000066667220 */ /* 0x000fe20000400000 */
[----:B------:R0:W-:Y:S01]  /*a5d0*/  @P0 STG.E.U16 desc[UR12][R12.64+0x22], R131 ;  /* 0x000022830c000986 */ /* 0x0001e2000c10150c */
[----:B------:R-:W-:Y:S01]  /*a5e0*/  IADD3 R4, P0, R9, R2, RZ ;  /* 0x0000000209047210 */ /* 0x000fe20007f1e0ff */
[-C--:B------:R-:W-:Y:S01]  /*a5f0*/  FMUL R103, R103, R0.reuse ;  /* 0x0000000067677220 */ /* 0x080fe20000400000 */
[----:B------:R-:W-:Y:S01]  /*a600*/  F2FP.BF16.F32.PACK_AB R91, RZ, R91 ;  /* 0x0000005bff5b723e */ /* 0x000fe200000010ff */
[----:B------:R-:W-:Y:S01]  /*a610*/  FMUL R104, R104, R0 ;  /* 0x0000000068687220 */ /* 0x000fe20000400000 */
[----:B------:R-:W-:Y:S01]  /*a620*/  F2FP.BF16.F32.PACK_AB R92, RZ, R92 ;  /* 0x0000005cff5c723e */ /* 0x000fe200000010ff */
[--C-:B------:R-:W-:Y:S01]  /*a630*/  IMAD.X R5, R15, 0x1, R3.reuse, P0 ;  /* 0x000000010f057824 */ /* 0x100fe200000e0603 */
[----:B------:R-:W-:Y:S01]  /*a640*/  IADD3 R20, P0, R11, R2, RZ ;  /* 0x000000020b147210 */ /* 0x000fe20007f1e0ff */
[-C--:B------:R-:W-:Y:S01]  /*a650*/  FMUL R105, R105, R0.reuse ;  /* 0x0000000069697220 */ /* 0x080fe20000400000 */
[----:B------:R-:W-:Y:S01]  /*a660*/  LOP3.LUT R23, R9, 0x22, RZ, 0xfc, !PT ;  /* 0x0000002209177812 */ /* 0x000fe200078efcff */
[-C--:B------:R-:W-:Y:S01]  /*a670*/  FMUL R106, R106, R0.reuse ;  /* 0x000000006a6a7220 */ /* 0x080fe20000400000 */
[----:B------:R-:W-:Y:S01]  /*a680*/  F2FP.BF16.F32.PACK_AB R93, RZ, R93 ;  /* 0x0000005dff5d723e */ /* 0x000fe200000010ff */
[----:B------:R-:W-:Y:S01]  /*a690*/  IMAD.X R21, R15, 0x1, R3, P0 ;  /* 0x000000010f157824 */ /* 0x000fe200000e0603 */
        /* <DEDUP_REMOVED lines=28> */
[----:B------:R-:W-:Y:S01]  /*a860*/  ISETP.GT.AND P0, PT, R7, 0x8, P2 ;  /* 0x000000080700780c */ /* 0x000fe20001704270 */
[-C--:B------:R-:W-:Y:S01]  /*a870*/  FMUL R119, R119, R0.reuse ;  /* 0x0000000077777220 */ /* 0x080fe20000400000 */
[----:B------:R-:W-:Y:S01]  /*a880*/  ISETP.GT.AND P2, PT, R8, 0x20, PT ;  /* 0x000000200800780c */ /* 0x000fe20003f44270 */
        /* <DEDUP_REMOVED lines=10> */
[----:B0-----:R-:W-:Y:S01]  /*a930*/  @P0 IMAD.MOV.U32 R12, RZ, RZ, R156 ;  /* 0x000000ffff0c0224 */ /* 0x001fe200078e009c */
[----:B------:R-:W-:Y:S01]  /*a940*/  F2FP.BF16.F32.PACK_AB R111, RZ, R111 ;  /* 0x0000006fff6f723e */ /* 0x000fe200000010ff */
[--C-:B------:R-:W-:Y:S01]  /*a950*/  @P0 IMAD.MOV.U32 R13, RZ, RZ, R157.reuse ;  /* 0x000000ffff0d0224 */ /* 0x100fe200078e009d */
[----:B------:R-:W-:Y:S01]  /*a960*/  PRMT R6, R110, 0x7610, R6 ;  /* 0x000076106e067816 */ /* 0x000fe20000000006 */
        /* <DEDUP_REMOVED lines=15> */
[----:B------:R-:W-:Y:S01]  /*aa60*/  FMUL R68, R68, R0 ;  /* 0x0000000044447220 */ /* 0x000fe20000400000 */
[----:B------:R-:W-:Y:S01]  /*aa70*/  F2FP.BF16.F32.PACK_AB R117, RZ, R117 ;  /* 0x00000075ff75723e */ /* 0x000fe200000010ff */
[--C-:B0-----:R-:W-:Y:S01]  /*aa80*/  @P0 IMAD.MOV.U32 R12, RZ, RZ, R156.reuse ;  /* 0x000000ffff0c0224 */ /* 0x101fe200078e009c */
[----:B------:R-:W-:Y:S01]  /*aa90*/  F2FP.BF16.F32.PACK_AB R118, RZ, R118 ;  /* 0x00000076ff76723e */ /* 0x000fe200000010ff */
[--C-:B------:R-:W-:Y:S01]  /*aaa0*/  @P0 IMAD.MOV.U32 R13, RZ, RZ, R157.reuse ;  /* 0x000000ffff0d0224 */ /* 0x100fe200078e009d */
[----:B------:R-:W-:Y:S01]  /*aab0*/  F2FP.BF16.F32.PACK_AB R119, RZ, R119 ;  /* 0x00000077ff77723e */ /* 0x000fe200000010ff */
[----:B------:R-:W-:Y:S01]  /*aac0*/  FMUL R69, R69, R0 ;  /* 0x0000000045457220 */ /* 0x000fe20000400000 */
[----:B------:R-:W-:Y:S01]  /*aad0*/  F2FP.BF16.F32.PACK_AB R56, RZ, R56 ;  /* 0x00000038ff38723e */ /* 0x000fe200000010ff */
        /* <DEDUP_REMOVED lines=15> */
[----:B------:R-:W-:Y:S01]  /*abd0*/  @P0 STG.E.U16 desc[UR12][R2.64+0x40], R136 ;  /* 0x0000408802000986 */ /* 0x000fe2000c10150c */
        /* <DEDUP_REMOVED lines=97> */
[----:B0-----:R-:W-:Y:S01]  /*b1f0*/  @P0 IMAD.MOV.U32 R12, RZ, RZ, R156 ;  /* 0x000000ffff0c0224 */ /* 0x001fe200078e009c */
[----:B------:R-:W-:Y:S01]  /*b200*/  F2FP.BF16.F32.PACK_AB R38, RZ, R38 ;  /* 0x00000026ff26723e */ /* 0x000fe200000010ff */
[----:B------:R-:W-:Y:S01]  /*b210*/  @P0 IMAD.MOV.U32 R13, RZ, RZ, R157 ;  /* 0x000000ffff0d0224 */ /* 0x000fe200078e009d */
[----:B------:R-:W-:Y:S01]  /*b220*/  F2FP.BF16.F32.PACK_AB R39, RZ, R39 ;  /* 0x00000027ff27723e */ /* 0x000fe200000010ff */
[----:B------:R-:W-:Y:S01]  /*b230*/  FMUL R53, R53, R0 ;  /* 0x0000000035357220 */ /* 0x000fe20000400000 */
[----:B------:R-:W-:Y:S01]  /*b240*/  F2FP.BF16.F32.PACK_AB R40, RZ, R40 ;  /* 0x00000028ff28723e */ /* 0x000fe200000010ff */
[-C--:B------:R-:W-:Y:S01]  /*b250*/  FMUL R54, R54, R0.reuse ;  /* 0x0000000036367220 */ /* 0x080fe20000400000 */
[----:B------:R0:W-:Y:S01]  /*b260*/  @P0 STG.E.U16 desc[UR12][R12.64+0x50], R142 ;  /* 0x0000508e0c000986 */ /* 0x0001e2000c10150c */
[----:B------:R-:W-:Y:S01]  /*b270*/  ISETP.GT.AND P0, PT, R7, 0x8, P5 ;  /* 0x000000080700780c */ /* 0x000fe20002f04270 */
[----:B------:R-:W-:Y:S01]  /*b280*/  FMUL R0, R55, R0 ;  /* 0x0000000037007220 */ /* 0x000fe20000400000 */
[----:B------:R-:W-:-:S02]  /*b290*/  F2FP.BF16.F32.PACK_AB R41, RZ, R41 ;  /* 0x00000029ff29723e */ /* 0x000fc400000010ff */
[----:B------:R-:W-:Y:S02]  /*b2a0*/  F2FP.BF16.F32.PACK_AB R42, RZ, R42 ;  /* 0x0000002aff2a723e */ /* 0x000fe400000010ff */
[----:B------:R-:W-:Y:S02]  /*b2b0*/  F2FP.BF16.F32.PACK_AB R43, RZ, R43 ;  /* 0x0000002bff2b723e */ /* 0x000fe400000010ff */
[----:B------:R-:W-:Y:S02]  /*b2c0*/  F2FP.BF16.F32.PACK_AB R44, RZ, R44 ;  /* 0x0000002cff2c723e */ /* 0x000fe400000010ff */
[----:B------:R-:W-:Y:S02]  /*b2d0*/  F2FP.BF16.F32.PACK_AB R45, RZ, R45 ;  /* 0x0000002dff2d723e */ /* 0x000fe400000010ff */
[----:B------:R-:W-:Y:S01]  /*b2e0*/  F2FP.BF16.F32.PACK_AB R46, RZ, R46 ;  /* 0x0000002eff2e723e */ /* 0x000fe200000010ff */
[----:B0-----:R-:W-:Y:S01]  /*b2f0*/  @P0 IMAD.MOV.U32 R12, RZ, RZ, R156 ;  /* 0x000000ffff0c0224 */ /* 0x001fe200078e009c */
[----:B------:R-:W-:Y:S01]  /*b300*/  F2FP.BF16.F32.PACK_AB R47, RZ, R47 ;  /* 0x0000002fff2f723e */ /* 0x000fe200000010ff */
[----:B------:R-:W-:Y:S01]  /*b310*/  @P0 IMAD.MOV.U32 R13, RZ, RZ, R157 ;  /* 0x000000ffff0d0224 */ /* 0x000fe200078e009d */
[----:B------:R-:W-:-:S02]  /*b320*/  F2FP.BF16.F32.PACK_AB R48, RZ, R48 ;  /* 0x00000030ff30723e */ /* 0x000fc400000010ff */
[----:B------:R-:W-:Y:S02]  /*b330*/  F2FP.BF16.F32.PACK_AB R49, RZ, R49 ;  /* 0x00000031ff31723e */ /* 0x000fe400000010ff */
[----:B------:R0:W-:Y:S01]  /*b340*/  @P0 STG.E.U16 desc[UR12][R12.64+0x52], R143 ;  /* 0x0000528f0c000986 */ /* 0x0001e2000c10150c */
[----:B------:R-:W-:Y:S02]  /*b350*/  ISETP.GT.AND P0, PT, R7, RZ, P3 ;  /* 0x000000ff0700720c */ /* 0x000fe40001f04270 */
[----:B------:R-:W-:Y:S02]  /*b360*/  F2FP.BF16.F32.PACK_AB R50, RZ, R50 ;  /* 0x00000032ff32723e */ /* 0x000fe400000010ff */
[----:B------:R-:W-:Y:S02]  /*b370*/  F2FP.BF16.F32.PACK_AB R51, RZ, R51 ;  /* 0x00000033ff33723e */ /* 0x000fe400000010ff */
[----:B------:R-:W-:Y:S02]  /*b380*/  F2FP.BF16.F32.PACK_AB R52, RZ, R52 ;  /* 0x00000034ff34723e */ /* 0x000fe400000010ff */
[----:B------:R-:W-:-:S02]  /*b390*/  F2FP.BF16.F32.PACK_AB R53, RZ, R53 ;  /* 0x00000035ff35723e */ /* 0x000fc400000010ff */
[----:B------:R-:W-:-:S03]  /*b3a0*/  F2FP.BF16.F32.PACK_AB R54, RZ, R54 ;  /* 0x00000036ff36723e */ /* 0x000fc600000010ff */
[----:B------:R-:W-:Y:S01]  /*b3b0*/  @P0 STG.E.U16 desc[UR12][R2.64+0x60], R144 ;  /* 0x0000609002000986 */ /* 0x000fe2000c10150c */
[----:B------:R-:W-:-:S13]  /*b3c0*/  ISETP.GT.AND P0, PT, R7, RZ, P1 ;  /* 0x000000ff0700720c */ /* 0x000fda0000f04270 */
[----:B------:R-:W-:Y:S01]  /*b3d0*/  @P0 STG.E.U16 desc[UR12][R2.64+0x62], R145 ;  /* 0x0000629102000986 */ /* 0x000fe2000c10150c */
[----:B------:R-:W-:-:S13]  /*b3e0*/  ISETP.GT.AND P0, PT, R7, 0x8, P3 ;  /* 0x000000080700780c */ /* 0x000fda0001f04270 */
[----:B0-----:R-:W-:Y:S02]  /*b3f0*/  @P0 IMAD.MOV.U32 R12, RZ, RZ, R156 ;  /* 0x000000ffff0c0224 */ /* 0x001fe400078e009c */
[----:B------:R-:W-:-:S05]  /*b400*/  @P0 IMAD.MOV.U32 R13, RZ, RZ, R157 ;  /* 0x000000ffff0d0224 */ /* 0x000fca00078e009d */
[----:B------:R0:W-:Y:S01]  /*b410*/  @P0 STG.E.U16 desc[UR12][R12.64+0x60], R146 ;  /* 0x000060920c000986 */ /* 0x0001e2000c10150c */
[----:B------:R-:W-:-:S13]  /*b420*/  ISETP.GT.AND P0, PT, R7, 0x8, P1 ;  /* 0x000000080700780c */ /* 0x000fda0000f04270 */
[----:B0-----:R-:W-:Y:S02]  /*b430*/  @P0 IMAD.MOV.U32 R12, RZ, RZ, R156 ;  /* 0x000000ffff0c0224 */ /* 0x001fe400078e009c */
[----:B------:R-:W-:-:S05]  /*b440*/  @P0 IMAD.MOV.U32 R13, RZ, RZ, R157 ;  /* 0x000000ffff0d0224 */ /* 0x000fca00078e009d */
[----:B------:R0:W-:Y:S01]  /*b450*/  @P0 STG.E.U16 desc[UR12][R12.64+0x62], R147 ;  /* 0x000062930c000986 */ /* 0x0001e2000c10150c */
[----:B------:R-:W-:-:S13]  /*b460*/  ISETP.GT.AND P0, PT, R7, RZ, P2 ;  /* 0x000000ff0700720c */ /* 0x000fda0001704270 */
[----:B------:R-:W-:Y:S01]  /*b470*/  @P0 STG.E.U16 desc[UR12][R2.64+0x70], R148 ;  /* 0x0000709402000986 */ /* 0x000fe2000c10150c */
[----:B------:R-:W-:-:S04]  /*b480*/  ISETP.GT.AND P0, PT, R8, 0x39, PT ;  /* 0x000000390800780c */ /* 0x000fc80003f04270 */
        /* <DEDUP_REMOVED lines=10> */
[----:B------:R-:W-:-:S05]  /*b530*/  IADD3 R126, P6, R17, R2, RZ ;  /* 0x00000002117e7210 */ /* 0x000fca0007fde0ff */
[----:B------:R-:W-:Y:S01]  /*b540*/  IMAD.X R127, R15, 0x1, R3, P6 ;  /* 0x000000010f7f7824 */ /* 0x000fe200030e0603 */
[----:B------:R-:W-:-:S13]  /*b550*/  ISETP.GT.AND P6, PT, R7, 0x40, P4 ;  /* 0x000000400700780c */ /* 0x000fda00027c4270 */
[----:B------:R-:W-:Y:S01]  /*b560*/  @P6 STG.E.U16 desc[UR12][R4.64], R88 ;  /* 0x0000005804006986 */ /* 0x000fe2000c10150c */
[----:B------:R-:W-:-:S05]  /*b570*/  IADD3 R120, P6, R19, R2, RZ ;  /* 0x0000000213787210 */ /* 0x000fca0007fde0ff */
[----:B------:R-:W-:Y:S01]  /*b580*/  IMAD.X R121, R15, 0x1, R3, P6 ;  /* 0x000000010f797824 */ /* 0x000fe200030e0603 */
[----:B------:R-:W-:-:S04]  /*b590*/  ISETP.GT.AND P6, PT, R8, 0x1, PT ;  /* 0x000000010800780c */ /* 0x000fc80003fc4270 */
[----:B------:R-:W-:-:S13]  /*b5a0*/  ISETP.GT.AND P6, PT, R7, 0x40, P6 ;  /* 0x000000400700780c */ /* 0x000fda00037c4270 */
[----:B------:R1:W-:Y:S01]  /*b5b0*/  @P6 STG.E.U16 desc[UR12][R20.64], R89 ;  /* 0x0000005914006986 */ /* 0x0003e2000c10150c */
[----:B0-----:R-:W-:-:S05]  /*b5c0*/  IADD3 R12, P6, R9, R156, RZ ;  /* 0x0000009c090c7210 */ /* 0x001fca0007fde0ff */
[----:B------:R-:W-:Y:S01]  /*b5d0*/  IMAD.X R13, R15, 0x1, R157, P6 ;  /* 0x000000010f0d7824 */ /* 0x000fe200030e069d */
[----:B------:R-:W-:Y:S02]  /*b5e0*/  ISETP.GT.AND P6, PT, R7, 0x48, P4 ;  /* 0x000000480700780c */ /* 0x000fe400027c4270 */
[----:B-1----:R-:W-:-:S11]  /*b5f0*/  LOP3.LUT R21, R9, 0x20, RZ, 0xfc, !PT ;  /* 0x0000002009157812 */ /* 0x002fd600078efcff */
[----:B------:R-:W-:Y:S01]  /*b600*/  @P6 STG.E.U16 desc[UR12][R12.64], R90 ;  /* 0x0000005a0c006986 */ /* 0x000fe2000c10150c */
[----:B------:R-:W-:-:S05]  /*b610*/  IADD3 R88, P6, R11, R156, RZ ;  /* 0x0000009c0b587210 */ /* 0x000fca0007fde0ff */
[----:B------:R-:W-:Y:S01]  /*b620*/  IMAD.X R89, R15, 0x1, R157, P6 ;  /* 0x000000010f597824 */ /* 0x000fe200030e069d */
[----:B------:R-:W-:-:S04]  /*b630*/  ISETP.GT.AND P6, PT, R8, 0x1, PT ;  /* 0x000000010800780c */ /* 0x000fc80003fc4270 */
[----:B------:R-:W-:-:S13]  /*b640*/  ISETP.GT.AND P6, PT, R7, 0x48, P6 ;  /* 0x000000480700780c */ /* 0x000fda00037c4270 */
[----:B------:R0:W-:Y:S01]  /*b650*/  @P6 STG.E.U16 desc[UR12][R88.64], R91 ;  /* 0x0000005b58006986 */ /* 0x0001e2000c10150c */
[----:B------:R-:W-:-:S05]  /*b660*/  IADD3 R124, P6, R21, R2, RZ ;  /* 0x00000002157c7210 */ /* 0x000fca0007fde0ff */
[----:B------:R-:W-:Y:S01]  /*b670*/  IMAD.X R125, R15, 0x1, R3, P6 ;  /* 0x000000010f7d7824 */ /* 0x000fe200030e0603 */
[----:B------:R-:W-:-:S04]  /*b680*/  ISETP.GT.AND P6, PT, R8, 0x8, PT ;  /* 0x000000080800780c */ /* 0x000fc80003fc4270 */
[----:B------:R-:W-:Y:S02]  /*b690*/  ISETP.GT.AND P6, PT, R7, 0x40, P6 ;  /* 0x000000400700780c */ /* 0x000fe400037c4270 */
[----:B0-----:R-:W-:-:S11]  /*b6a0*/  LOP3.LUT R89, R9, 0x30, RZ, 0xfc, !PT ;  /* 0x0000003009597812 */ /* 0x001fd600078efcff */
[----:B------:R0:W-:Y:S01]  /*b6b0*/  @P6 STG.E.U16 desc[UR12][R126.64], R92 ;  /* 0x0000005c7e006986 */ /* 0x0001e2000c10150c */
        /* <DEDUP_REMOVED lines=8> */
[----:B------:R-:W-:-:S13]  /*b740*/  ISETP.GT.AND P6, PT, R7, 0x48, P6 ;  /* 0x000000480700780c */ /* 0x000fda00037c4270 */
[----:B------:R2:W-:Y:S01]  /*b750*/  @P6 STG.E.U16 desc[UR12][R90.64], R94 ;  /* 0x0000005e5a006986 */ /* 0x0005e2000c10150c */
[----:B0-----:R-:W-:-:S05]  /*b760*/  IADD3 R92, P6, R19, R156, RZ ;  /* 0x0000009c135c7210 */ /* 0x001fca0007fde0ff */
[----:B-1----:R-:W-:Y:S01]  /*b770*/  IMAD.X R93, R15, 0x1, R157, P6 ;  /* 0x000000010f5d7824 */ /* 0x002fe200030e069d */
[----:B------:R-:W-:-:S04]  /*b780*/  ISETP.GT.AND P6, PT, R8, 0x9, PT ;  /* 0x000000090800780c */ /* 0x000fc80003fc4270 */
[----:B------:R-:W-:Y:S02]  /*b790*/  ISETP.GT.AND P6, PT, R7, 0x48, P6 ;  /* 0x000000480700780c */ /* 0x000fe400037c4270 */
[----:B--2---:R-:W-:-:S11]  /*b7a0*/  LOP3.LUT R91, R9, 0x32, RZ, 0xfc, !PT ;  /* 0x00000032095b7812 */ /* 0x004fd600078efcff */
        /* <DEDUP_REMOVED lines=84> */
[----:B------:R-:W-:Y:S02]  /*bcf0*/  ISETP.GT.AND P6, PT, R7, 0x48, P5 ;  /* 0x000000480700780c */ /* 0x000fe40002fc4270 */
[----:B--2---:R-:W-:Y:S02]  /*bd00*/  LOP3.LUT R107, R9, 0x72, RZ, 0xfc, !PT ;  /* 0x00000072096b7812 */ /* 0x004fe400078efcff */
[----:B------:R-:W-:-:S09]  /*bd10*/  PRMT R6, R56, 0x7610, R6 ;  /* 0x0000761038067816 */ /* 0x000fd20000000006 */
[----:B------:R0:W-:Y:S01]  /*bd20*/  @P6 STG.E.U16 desc[UR12][R108.64], R111 ;  /* 0x0000006f6c006986 */ /* 0x0001e2000c10150c */
[----:B------:R-:W-:-:S05]  /*bd30*/  IADD3 R110, P6, R105, R2, RZ ;  /* 0x00000002696e7210 */ /* 0x000fca0007fde0ff */
[----:B0-----:R-:W-:Y:S01]  /*bd40*/  IMAD.X R111, R15, 0x1, R3, P6 ;  /* 0x000000010f6f7824 */ /* 0x001fe200030e0603 */
[----:B------:R-:W-:-:S13]  /*bd50*/  ISETP.GT.AND P6, PT, R7, 0x40, P3 ;  /* 0x000000400700780c */ /* 0x000fda0001fc4270 */
[----:B------:R0:W-:Y:S01]  /*bd60*/  @P6 STG.E.U16 desc[UR12][R124.64], R112 ;  /* 0x000000707c006986 */ /* 0x0001e2000c10150c */
[----:B------:R-:W-:-:S05]  /*bd70*/  IADD3 R120, P6, R107, R2, RZ ;  /* 0x000000026b787210 */ /* 0x000fca0007fde0ff */
[----:B------:R-:W-:Y:S01]  /*bd80*/  IMAD.X R121, R15, 0x1, R3, P6 ;  /* 0x000000010f797824 */ /* 0x000fe200030e0603 */
        /* <DEDUP_REMOVED lines=10> */
[----:B0-----:R-:W-:-:S05]  /*be30*/  IADD3 R112, P6, R105, R156, RZ ;  /* 0x0000009c69707210 */ /* 0x001fca0007fde0ff */
[----:B-1----:R-:W-:Y:S01]  /*be40*/  IMAD.X R113, R15, 0x1, R157, P6 ;  /* 0x000000010f717824 */ /* 0x002fe200030e069d */
[----:B------:R-:W-:-:S13]  /*be50*/  ISETP.GT.AND P6, PT, R7, 0x40, P2 ;  /* 0x000000400700780c */ /* 0x000fda00017c4270 */
[----:B------:R0:W-:Y:S01]  /*be60*/  @P6 STG.E.U16 desc[UR12][R110.64], R116 ;  /* 0x000000746e006986 */ /* 0x0001e2000c10150c */
[----:B--2---:R-:W-:-:S05]  /*be70*/  IADD3 R114, P6, R107, R156, RZ ;  /* 0x0000009c6b727210 */ /* 0x004fca0007fde0ff */
[----:B---3--:R-:W-:Y:S01]  /*be80*/  IMAD.X R115, R15, 0x1, R157, P6 ;  /* 0x000000010f737824 */ /* 0x008fe200030e069d */
        /* <DEDUP_REMOVED lines=9> */
[----:B------:R-:W-:Y:S01]  /*bf20*/  @P6 STG.E.U16 desc[UR12][R114.64], R119 ;  /* 0x0000007772006986 */ /* 0x000fe2000c10150c */
[----:B0-----:R-:W-:-:S05]  /*bf30*/  IADD3 R116, P6, R17, R4, RZ ;  /* 0x0000000411747210 */ /* 0x001fca0007fde0ff */
[----:B-1----:R-:W-:Y:S01]  /*bf40*/  IMAD.X R117, R15, 0x1, R5, P6 ;  /* 0x000000010f757824 */ /* 0x002fe200030e0605 */
[----:B------:R-:W-:-:S13]  /*bf50*/  ISETP.GT.AND P6, PT, R7, 0x80, P4 ;  /* 0x000000800700780c */ /* 0x000fda00027c4270 */
[----:B------:R0:W-:Y:S01]  /*bf60*/  @P6 STG.E.U16 desc[UR12][R2.64], R6 ;  /* 0x0000000602006986 */ /* 0x0001e2000c10150c */
[----:B--2---:R-:W-:-:S05]  /*bf70*/  IADD3 R112, P6, R19, R4, RZ ;  /* 0x0000000413707210 */ /* 0x004fca0007fde0ff */
[----:B------:R-:W-:Y:S01]  /*bf80*/  IMAD.X R113, R15, 0x1, R5, P6 ;  /* 0x000000010f717824 */ /* 0x000fe200030e0605 */
[----:B------:R-:W-:-:S04]  /*bf90*/  ISETP.GT.AND P6, PT, R8, 0x1, PT ;  /* 0x000000010800780c */ /* 0x000fc80003fc4270 */
[----:B------:R-:W-:Y:S02]  /*bfa0*/  ISETP.GT.AND P6, PT, R7, 0x80, P6 ;  /* 0x000000800700780c */ /* 0x000fe400037c4270 */
[----:B0-----:R-:W-:-:S11]  /*bfb0*/  PRMT R6, R62, 0x7610, R6 ;  /* 0x000076103e067816 */ /* 0x001fd60000000006 */
[----:B------:R0:W-:Y:S01]  /*bfc0*/  @P6 STG.E.U16 desc[UR12][R108.64], R57 ;  /* 0x000000396c006986 */ /* 0x0001e2000c10150c */
[----:B------:R-:W-:-:S05]  /*bfd0*/  IADD3 R56, P6, R9, R12, RZ ;  /* 0x0000000c09387210 */ /* 0x000fca0007fde0ff */
[----:B0-----:R-:W-:Y:S01]  /*bfe0*/  IMAD.X R57, R15, 0x1, R13, P6 ;  /* 0x000000010f397824 */ /* 0x001fe200030e060d */
[----:B------:R-:W-:-:S13]  /*bff0*/  ISETP.GT.AND P6, PT, R7, 0x88, P4 ;  /* 0x000000880700780c */ /* 0x000fda00027c4270 */
        /* <DEDUP_REMOVED lines=19> */
[----:B------:R-:W-:-:S13]  /*c130*/  ISETP.GT.AND P6, PT, R7, 0x88, P6 ;  /* 0x000000880700780c */ /* 0x000fda00037c4270 */
[----:B------:R-:W-:Y:S01]  /*c140*/  @P6 STG.E.U16 desc[UR12][R58.64], R6 ;  /* 0x000000063a006986 */ /* 0x000fe2000c10150c */
[----:B--2---:R-:W-:-:S05]  /*c150*/  IADD3 R60, P6, R19, R12, RZ ;  /* 0x0000000c133c7210 */ /* 0x004fca0007fde0ff */
[----:B---3--:R-:W-:Y:S01]  /*c160*/  IMAD.X R61, R15, 0x1, R13, P6 ;  /* 0x000000010f3d7824 */ /* 0x008fe200030e060d */
[----:B------:R-:W-:-:S04]  /*c170*/  ISETP.GT.AND P6, PT, R8, 0x9, PT ;  /* 0x000000090800780c */ /* 0x000fc80003fc4270 */
[----:B------:R-:W-:-:S13]  /*c180*/  ISETP.GT.AND P6, PT, R7, 0x88, P6 ;  /* 0x000000880700780c */ /* 0x000fda00037c4270 */
[----:B------:R0:W-:Y:S01]  /*c190*/  @P6 STG.E.U16 desc[UR12][R60.64], R63 ;  /* 0x0000003f3c006986 */ /* 0x0001e2000c10150c */
[----:B------:R-:W-:-:S05]  /*c1a0*/  IADD3 R62, P6, R89, R4, RZ ;  /* 0x00000004593e7210 */ /* 0x000fca0007fde0ff */
[----:B0-----:R-:W-:Y:S01]  /*c1b0*/  IMAD.X R63, R15, 0x1, R5, P6 ;  /* 0x000000010f3f7824 */ /* 0x001fe200030e0605 */
        /* <DEDUP_REMOVED lines=22> */
[----:B------:R0:W-:Y:S01]  /*c320*/  @P6 STG.E.U16 desc[UR12][R62.64], R68 ;  /* 0x000000443e006986 */ /* 0x0001e2000c10150c */
[----:B--2---:R-:W-:-:S05]  /*c330*/  IADD3 R66, P6, R95, R4, RZ ;  /* 0x000000045f427210 */ /* 0x004fca0007fde0ff */
[----:B---3--:R-:W-:Y:S01]  /*c340*/  IMAD.X R67, R15, 0x1, R5, P6 ;  /* 0x000000010f437824 */ /* 0x008fe200030e0605 */
        /* <DEDUP_REMOVED lines=14> */
[----:B------:R-:W-:Y:S01]  /*c430*/  IMAD.X R63, R15, 0x1, R5, P6 ;  /* 0x000000010f3f7824 */ /* 0x000fe200030e0605 */
[----:B------:R-:W-:-:S04]  /*c440*/  ISETP.GT.AND P6, PT, R8, 0x20, PT ;  /* 0x000000200800780c */ /* 0x000fc80003fc4270 */
[----:B------:R-:W-:-:S13]  /*c450*/  ISETP.GT.AND P6, PT, R7, 0x80, P6 ;  /* 0x000000800700780c */ /* 0x000fda00037c4270 */
[----:B------:R0:W-:Y:S01]  /*c460*/  @P6 STG.E.U16 desc[UR12][R64.64], R72 ;  /* 0x0000004840006986 */ /* 0x0001e2000c10150c */
[----:B------:R-:W-:-:S05]  /*c470*/  IADD3 R68, P6, R99, R4, RZ ;  /* 0x0000000463447210 */ /* 0x000fca0007fde0ff */
[----:B-1----:R-:W-:Y:S01]  /*c480*/  IMAD.X R69, R15, 0x1, R5, P6 ;  /* 0x000000010f457824 */ /* 0x002fe200030e0605 */
[----:B------:R-:W-:-:S04]  /*c490*/  ISETP.GT.AND P6, PT, R8, 0x21, PT ;  /* 0x000000210800780c */ /* 0x000fc80003fc4270 */
[----:B------:R-:W-:-:S13]  /*c4a0*/  ISETP.GT.AND P6, PT, R7, 0x80, P6 ;  /* 0x000000800700780c */ /* 0x000fda00037c4270 */
[----:B------:R1:W-:Y:S01]  /*c4b0*/  @P6 STG.E.U16 desc[UR12][R66.64], R73 ;  /* 0x0000004942006986 */ /* 0x0003e2000c10150c */
[----:B--2---:R-:W-:-:S05]  /*c4c0*/  IADD3 R58, P6, R93, R12, RZ ;  /* 0x0000000c5d3a7210 */ /* 0x004fca0007fde0ff */
[----:B------:R-:W-:Y:S01]  /*c4d0*/  IMAD.X R59, R15, 0x1, R13, P6 ;  /* 0x000000010f3b7824 */ /* 0x000fe200030e060d */
[----:B------:R-:W-:-:S04]  /*c4e0*/  ISETP.GT.AND P6, PT, R8, 0x20, PT ;  /* 0x000000200800780c */ /* 0x000fc80003fc4270 */
[----:B------:R-:W-:-:S13]  /*c4f0*/  ISETP.GT.AND P6, PT, R7, 0x88, P6 ;  /* 0x000000880700780c */ /* 0x000fda00037c4270 */
[----:B------:R2:W-:Y:S01]  /*c500*/  @P6 STG.E.U16 desc[UR12][R58.64], R74 ;  /* 0x0000004a3a006986 */ /* 0x0005e2000c10150c */
[----:B---3--:R-:W-:-:S05]  /*c510*/  IADD3 R60, P6, R95, R12, RZ ;  /* 0x0000000c5f3c7210 */ /* 0x008fca0007fde0ff */
        /* <DEDUP_REMOVED lines=9> */
[----:B-1----:R-:W-:-:S05]  /*c5b0*/  IADD3 R66, P6, R103, R4, RZ ;  /* 0x0000000467427210 */ /* 0x002fca0007fde0ff */
[----:B------:R-:W-:Y:S01]  /*c5c0*/  IMAD.X R67, R15, 0x1, R5, P6 ;  /* 0x000000010f437824 */ /* 0x000fe200030e0605 */
        /* <DEDUP_REMOVED lines=9> */
[----:B------:R-:W-:-:S13]  /*c660*/  ISETP.GT.AND P6, PT, R7, 0x88, P5 ;  /* 0x000000880700780c */ /* 0x000fda0002fc4270 */
[----:B------:R3:W-:Y:S01]  /*c670*/  @P6 STG.E.U16 desc[UR12][R60.64], R79 ;  /* 0x0000004f3c006986 */ /* 0x0007e2000c10150c */
[----:B0-----:R-:W-:-:S05]  /*c680*/  IADD3 R62, P6, R105, R4, RZ ;  /* 0x00000004693e7210 */ /* 0x001fca0007fde0ff */
[----:B------:R-:W-:Y:S01]  /*c690*/  IMAD.X R63, R15, 0x1, R5, P6 ;  /* 0x000000010f3f7824 */ /* 0x000fe200030e0605 */
[----:B------:R-:W-:-:S13]  /*c6a0*/  ISETP.GT.AND P6, PT, R7, 0x80, P3 ;  /* 0x000000800700780c */ /* 0x000fda0001fc4270 */
[----:B------:R-:W-:Y:S01]  /*c6b0*/  @P6 STG.E.U16 desc[UR12][R64.64], R80 ;  /* 0x0000005040006986 */ /* 0x000fe2000c10150c */
[----:B-1----:R-:W-:-:S05]  /*c6c0*/  IADD3 R68, P6, R107, R4, RZ ;  /* 0x000000046b447210 */ /* 0x002fca0007fde0ff */
[----:B------:R-:W-:Y:S01]  /*c6d0*/  IMAD.X R69, R15, 0x1, R5, P6 ;  /* 0x000000010f457824 */ /* 0x000fe200030e0605 */
[----:B------:R-:W-:-:S13]  /*c6e0*/  ISETP.GT.AND P6, PT, R7, 0x80, P1 ;  /* 0x000000800700780c */ /* 0x000fda0000fc4270 */
[----:B------:R-:W-:Y:S01]  /*c6f0*/  @P6 STG.E.U16 desc[UR12][R66.64], R81 ;  /* 0x0000005142006986 */ /* 0x000fe2000c10150c */
[----:B------:R-:W-:-:S05]  /*c700*/  IADD3 R4, P6, R101, R12, RZ ;  /* 0x0000000c65047210 */ /* 0x000fca0007fde0ff */
[----:B------:R-:W-:Y:S01]  /*c710*/  IMAD.X R5, R15, 0x1, R13, P6 ;  /* 0x000000010f057824 */ /* 0x000fe200030e060d */
[----:B------:R-:W-:-:S13]  /*c720*/  ISETP.GT.AND P6, PT, R7, 0x88, P3 ;  /* 0x000000880700780c */ /* 0x000fda0001fc4270 */
[----:B------:R0:W-:Y:S01]  /*c730*/  @P6 STG.E.U16 desc[UR12][R4.64], R82 ;  /* 0x0000005204006986 */ /* 0x0001e2000c10150c */
[----:B--2---:R-:W-:-:S05]  /*c740*/  IADD3 R58, P6, R103, R12, RZ ;  /* 0x0000000c673a7210 */ /* 0x004fca0007fde0ff */
[----:B------:R-:W-:Y:S01]  /*c750*/  IMAD.X R59, R15, 0x1, R13, P6 ;  /* 0x000000010f3b7824 */ /* 0x000fe200030e060d */
        /* <DEDUP_REMOVED lines=10> */
[----:B------:R-:W-:-:S05]  /*c800*/  IADD3 R12, P6, R9, R2, RZ ;  /* 0x00000002090c7210 */ /* 0x000fca0007fde0ff */
[----:B------:R-:W-:Y:S01]  /*c810*/  IMAD.X R13, R15, 0x1, R3, P6 ;  /* 0x000000010f0d7824 */ /* 0x000fe200030e0603 */
        /* <DEDUP_REMOVED lines=8> */
[C---:B------:R-:W-:Y:S02]  /*c8a0*/  ISETP.GT.AND P6, PT, R7.reuse, 0xc0, P4 ;  /* 0x000000c00700780c */ /* 0x040fe400027c4270 */
[----:B------:R-:W-:-:S11]  /*c8b0*/  ISETP.GT.AND P4, PT, R7, 0xc8, P4 ;  /* 0x000000c80700780c */ /* 0x000fd60002784270 */
        /* <DEDUP_REMOVED lines=8> */
[----:B------:R-:W-:-:S04]  /*c940*/  ISETP.GT.AND P6, PT, R8, 0x1, PT ;  /* 0x000000010800780c */ /* 0x000fc80003fc4270 */
[----:B------:R1:W-:Y:S01]  /*c950*/  @P4 STG.E.U16 desc[UR12][R4.64], R26 ;  /* 0x0000001a04004986 */ /* 0x0003e2000c10150c */
[----:B------:R-:W-:-:S05]  /*c960*/  IADD3 R10, P4, R11, R56, RZ ;  /* 0x000000380b0a7210 */ /* 0x000fca0007f9e0ff */
[----:B------:R-:W-:Y:S01]  /*c970*/  IMAD.X R11, R15, 0x1, R57, P4 ;  /* 0x000000010f0b7824 */ /* 0x000fe200020e0639 */
[----:B------:R-:W-:Y:S02]  /*c980*/  ISETP.GT.AND P4, PT, R7, 0xc8, P6 ;  /* 0x000000c80700780c */ /* 0x000fe40003784270 */
[----:B------:R-:W-:-:S11]  /*c990*/  ISETP.GT.AND P6, PT, R8, 0x8, PT ;  /* 0x000000080800780c */ /* 0x000fd60003fc4270 */
[----:B------:R3:W-:Y:S01]  /*c9a0*/  @P4 STG.E.U16 desc[UR12][R10.64], R27 ;  /* 0x0000001b0a004986 */ /* 0x0007e2000c10150c */
[----:B--2---:R-:W-:-:S05]  /*c9b0*/  IADD3 R12, P4, R21, R2, RZ ;  /* 0x00000002150c7210 */ /* 0x004fca0007f9e0ff */
[----:B------:R-:W-:Y:S01]  /*c9c0*/  IMAD.X R13, R15, 0x1, R3, P4 ;  /* 0x000000010f0d7824 */ /* 0x000fe200020e0603 */
[----:B------:R-:W-:Y:S02]  /*c9d0*/  ISETP.GT.AND P4, PT, R7, 0xc0, P6 ;  /* 0x000000c00700780c */ /* 0x000fe40003784270 */
[----:B------:R-:W-:-:S11]  /*c9e0*/  ISETP.GT.AND P6, PT, R8, 0x9, PT ;  /* 0x000000090800780c */ /* 0x000fd60003fc4270 */
[----:B------:R-:W-:Y:S01]  /*c9f0*/  @P4 STG.E.U16 desc[UR12][R62.64], R28 ;  /* 0x0000001c3e004986 */ /* 0x000fe2000c10150c */
[----:B------:R-:W-:-:S05]  /*ca00*/  IADD3 R24, P4, R23, R2, RZ ;  /* 0x0000000217187210 */ /* 0x000fca0007f9e0ff */
[----:B0-----:R-:W-:Y:S01]  /*ca10*/  IMAD.X R25, R15, 0x1, R3, P4 ;  /* 0x000000010f197824 */ /* 0x001fe200020e0603 */
[----:B------:R-:W-:-:S13]  /*ca20*/  ISETP.GT.AND P4, PT, R7, 0xc0, P6 ;  /* 0x000000c00700780c */ /* 0x000fda0003784270 */
[----:B------:R-:W-:Y:S01]  /*ca30*/  @P4 STG.E.U16 desc[UR12][R60.64], R29 ;  /* 0x0000001d3c004986 */ /* 0x000fe2000c10150c */
[----:B-1----:R-:W-:-:S05]  /*ca40*/  IADD3 R4, P4, R17, R56, RZ ;  /* 0x0000003811047210 */ /* 0x002fca0007f9e0ff */
[----:B------:R-:W-:Y:S01]  /*ca50*/  IMAD.X R5, R15, 0x1, R57, P4 ;  /* 0x000000010f057824 */ /* 0x000fe200020e0639 */
[----:B------:R-:W-:-:S04]  /*ca60*/  ISETP.GT.AND P4, PT, R8, 0x8, PT ;  /* 0x000000080800780c */ /* 0x000fc80003f84270 */
[----:B------:R-:W-:-:S13]  /*ca70*/  ISETP.GT.AND P4, PT, R7, 0xc8, P4 ;  /* 0x000000c80700780c */ /* 0x000fda0002784270 */
[----:B------:R0:W-:Y:S01]  /*ca80*/  @P4 STG.E.U16 desc[UR12][R4.64], R30 ;  /* 0x0000001e04004986 */ /* 0x0001e2000c10150c */
[----:B---3--:R-:W-:-:S05]  /*ca90*/  IADD3 R10, P4, R19, R56, RZ ;  /* 0x00000038130a7210 */ /* 0x008fca0007f9e0ff */
[----:B------:R-:W-:Y:S01]  /*caa0*/  IMAD.X R11, R15, 0x1, R57, P4 ;  /* 0x000000010f0b7824 */ /* 0x000fe200020e0639 */
[----:B------:R-:W-:Y:S02]  /*cab0*/  ISETP.GT.AND P4, PT, R7, 0xc8, P6 ;  /* 0x000000c80700780c */ /* 0x000fe40003784270 */
[----:B------:R-:W-:-:S11]  /*cac0*/  ISETP.GT.AND P6, PT, R8, 0x10, PT ;  /* 0x000000100800780c */ /* 0x000fd60003fc4270 */
[----:B------:R1:W-:Y:S01]  /*cad0*/  @P4 STG.E.U16 desc[UR12][R10.64], R31 ;  /* 0x0000001f0a004986 */ /* 0x0003e2000c10150c */
[----:B------:R-:W-:-:S05]  /*cae0*/  IADD3 R16, P4, R89, R2, RZ ;  /* 0x0000000259107210 */ /* 0x000fca0007f9e0ff */
[----:B------:R-:W-:Y:S01]  /*caf0*/  IMAD.X R17, R15, 0x1, R3, P4 ;  /* 0x000000010f117824 */ /* 0x000fe200020e0603 */
[----:B------:R-:W-:Y:S02]  /*cb00*/  ISETP.GT.AND P4, PT, R7, 0xc0, P6 ;  /* 0x000000c00700780c */ /* 0x000fe40003784270 */
[----:B------:R-:W-:-:S11]  /*cb10*/  ISETP.GT.AND P6, PT, R8, 0x11, PT ;  /* 0x000000110800780c */ /* 0x000fd60003fc4270 */
[----:B------:R2:W-:Y:S01]  /*cb20*/  @P4 STG.E.U16 desc[UR12][R12.64], R32 ;  /* 0x000000200c004986 */ /* 0x0005e2000c10150c */
[----:B------:R-:W-:-:S05]  /*cb30*/  IADD3 R18, P4, R91, R2, RZ ;  /* 0x000000025b127210 */ /* 0x000fca0007f9e0ff */
[----:B------:R-:W-:Y:S01]  /*cb40*/  IMAD.X R19, R15, 0x1, R3, P4 ;  /* 0x000000010f137824 */ /* 0x000fe200020e0603 */
[----:B------:R-:W-:-:S13]  /*cb50*/  ISETP.GT.AND P4, PT, R7, 0xc0, P6 ;  /* 0x000000c00700780c */ /* 0x000fda0003784270 */
[----:B------:R-:W-:Y:S01]  /*cb60*/  @P4 STG.E.U16 desc[UR12][R24.64], R33 ;  /* 0x0000002118004986 */ /* 0x000fe2000c10150c */
[----:B0-----:R-:W-:-:S05]  /*cb70*/  IADD3 R4, P4, R21, R56, RZ ;  /* 0x0000003815047210 */ /* 0x001fca0007f9e0ff */
[----:B------:R-:W-:Y:S01]  /*cb80*/  IMAD.X R5, R15, 0x1, R57, P4 ;  /* 0x000000010f057824 */ /* 0x000fe200020e0639 */
[----:B------:R-:W-:-:S04]  /*cb90*/  ISETP.GT.AND P4, PT, R8, 0x10, PT ;  /* 0x000000100800780c */ /* 0x000fc80003f84270 */
[----:B------:R-:W-:-:S13]  /*cba0*/  ISETP.GT.AND P4, PT, R7, 0xc8, P4 ;  /* 0x000000c80700780c */ /* 0x000fda0002784270 */
[----:B------:R0:W-:Y:S01]  /*cbb0*/  @P4 STG.E.U16 desc[UR12][R4.64], R34 ;  /* 0x0000002204004986 */ /* 0x0001e2000c10150c */
[----:B-1----:R-:W-:-:S05]  /*cbc0*/  IADD3 R10, P4, R23, R56, RZ ;  /* 0x00000038170a7210 */ /* 0x002fca0007f9e0ff */
        /* <DEDUP_REMOVED lines=28> */
[----:B0-----:R-:W-:-:S05]  /*cd90*/  IADD3 R4, P4, R95, R56, RZ ;  /* 0x000000385f047210 */ /* 0x001fca0007f9e0ff */
[----:B------:R-:W-:Y:S01]  /*cda0*/  IMAD.X R5, R15, 0x1, R57, P4 ;  /* 0x000000010f057824 */ /* 0x000fe200020e0639 */
[----:B------:R-:W-:-:S13]  /*cdb0*/  ISETP.GT.AND P4, PT, R7, 0xc0, P6 ;  /* 0x000000c00700780c */ /* 0x000fda0003784270 */
[----:B------:R-:W-:Y:S01]  /*cdc0*/  @P4 STG.E.U16 desc[UR12][R20.64], R41 ;  /* 0x0000002914004986 */ /* 0x000fe2000c10150c */
[----:B------:R-:W-:-:S04]  /*cdd0*/  ISETP.GT.AND P4, PT, R8, 0x20, PT ;  /* 0x000000200800780c */ /* 0x000fc80003f84270 */
[----:B------:R-:W-:-:S13]  /*cde0*/  ISETP.GT.AND P4, PT, R7, 0xc8, P4 ;  /* 0x000000c80700780c */ /* 0x000fda0002784270 */
[----:B------:R-:W-:Y:S01]  /*cdf0*/  @P4 STG.E.U16 desc[UR12][R16.64], R42 ;  /* 0x0000002a10004986 */ /* 0x000fe2000c10150c */
[----:B------:R-:W-:Y:S02]  /*ce00*/  ISETP.GT.AND P4, PT, R7, 0xc8, P6 ;  /* 0x000000c80700780c */ /* 0x000fe40003784270 */
[----:B------:R-:W-:-:S11]  /*ce10*/  ISETP.GT.AND P6, PT, R8, 0x28, PT ;  /* 0x000000280800780c */ /* 0x000fd60003fc4270 */
[----:B------:R0:W-:Y:S01]  /*ce20*/  @P4 STG.E.U16 desc[UR12][R4.64], R43 ;  /* 0x0000002b04004986 */ /* 0x0001e2000c10150c */
[----:B------:R-:W-:-:S05]  /*ce30*/  IADD3 R8, P4, R97, R2, RZ ;  /* 0x0000000261087210 */ /* 0x000fca0007f9e0ff */
[----:B------:R-:W-:Y:S01]  /*ce40*/  IMAD.X R9, R15, 0x1, R3, P4 ;  /* 0x000000010f097824 */ /* 0x000fe200020e0603 */
[C---:B------:R-:W-:Y:S02]  /*ce50*/  ISETP.GT.AND P4, PT, R7.reuse, 0xc0, P6 ;  /* 0x000000c00700780c */ /* 0x040fe40003784270 */
[----:B------:R-:W-:-:S11]  /*ce60*/  ISETP.GT.AND P6, PT, R7, 0xc8, P6 ;  /* 0x000000c80700780c */ /* 0x000fd600037c4270 */
[----:B------:R2:W-:Y:S01]  /*ce70*/  @P4 STG.E.U16 desc[UR12][R8.64], R44 ;  /* 0x0000002c08004986 */ /* 0x0005e2000c10150c */
[----:B-1----:R-:W-:-:S05]  /*ce80*/  IADD3 R10, P4, R99, R2, RZ ;  /* 0x00000002630a7210 */ /* 0x002fca0007f9e0ff */
[----:B------:R-:W-:Y:S01]  /*ce90*/  IMAD.X R11, R15, 0x1, R3, P4 ;  /* 0x000000010f0b7824 */ /* 0x000fe200020e0603 */
[C---:B------:R-:W-:Y:S02]  /*cea0*/  ISETP.GT.AND P4, PT, R7.reuse, 0xc0, P5 ;  /* 0x000000c00700780c */ /* 0x040fe40002f84270 */
[----:B------:R-:W-:-:S11]  /*ceb0*/  ISETP.GT.AND P5, PT, R7, 0xc8, P5 ;  /* 0x000000c80700780c */ /* 0x000fd60002fa4270 */
[----:B------:R1:W-:Y:S01]  /*cec0*/  @P4 STG.E.U16 desc[UR12][R10.64], R45 ;  /* 0x0000002d0a004986 */ /* 0x0003e2000c10150c */
[----:B0-----:R-:W-:-:S05]  /*ced0*/  IADD3 R4, P4, R97, R56, RZ ;  /* 0x0000003861047210 */ /* 0x001fca0007f9e0ff */
[----:B------:R-:W-:Y:S01]  /*cee0*/  IMAD.X R5, R15, 0x1, R57, P4 ;  /* 0x000000010f057824 */ /* 0x000fe200020e0639 */
[----:B--2---:R-:W-:-:S04]  /*cef0*/  IADD3 R8, P4, R99, R56, RZ ;  /* 0x0000003863087210 */ /* 0x004fc80007f9e0ff */
[----:B------:R0:W-:Y:S01]  /*cf00*/  @P6 STG.E.U16 desc[UR12][R4.64], R46 ;  /* 0x0000002e04006986 */ /* 0x0001e2000c10150c */
[----:B------:R-:W-:Y:S01]  /*cf10*/  IMAD.X R9, R15, 0x1, R57, P4 ;  /* 0x000000010f097824 */ /* 0x000fe200020e0639 */
[----:B-1----:R-:W-:Y:S02]  /*cf20*/  IADD3 R10, P6, R101, R2, RZ ;  /* 0x00000002650a7210 */ /* 0x002fe40007fde0ff */
[C---:B------:R-:W-:Y:S02]  /*cf30*/  ISETP.GT.AND P4, PT, R7.reuse, 0xc0, P1 ;  /* 0x000000c00700780c */ /* 0x040fe40000f84270 */
[----:B------:R1:W-:Y:S01]  /*cf40*/  @P5 STG.E.U16 desc[UR12][R8.64], R47 ;  /* 0x0000002f08005986 */ /* 0x0003e2000c10150c */
[----:B------:R-:W-:Y:S01]  /*cf50*/  ISETP.GT.AND P5, PT, R7, 0xc0, P3 ;  /* 0x000000c00700780c */ /* 0x000fe20001fa4270 */
[----:B------:R-:W-:Y:S01]  /*cf60*/  IMAD.X R11, R15, 0x1, R3, P6 ;  /* 0x000000010f0b7824 */ /* 0x000fe200030e0603 */
[C---:B------:R-:W-:Y:S02]  /*cf70*/  ISETP.GT.AND P3, PT, R7.reuse, 0xc8, P3 ;  /* 0x000000c80700780c */ /* 0x040fe40001f64270 */
[----:B------:R-:W-:-:S02]  /*cf80*/  ISETP.GT.AND P1, PT, R7, 0xc8, P1 ;  /* 0x000000c80700780c */ /* 0x000fc40000f24270 */
[----:B0-----:R-:W-:-:S05]  /*cf90*/  IADD3 R4, P6, R103, R2, RZ ;  /* 0x0000000267047210 */ /* 0x001fca0007fde0ff */
[----:B------:R-:W-:Y:S01]  /*cfa0*/  IMAD.X R5, R15, 0x1, R3, P6 ;  /* 0x000000010f057824 */ /* 0x000fe200030e0603 */
[-C--:B------:R-:W-:Y:S01]  /*cfb0*/  IADD3 R12, P6, R103, R56.reuse, RZ ;  /* 0x00000038670c7210 */ /* 0x080fe20007fde0ff */
[----:B------:R-:W-:Y:S01]  /*cfc0*/  @P5 STG.E.U16 desc[UR12][R10.64], R48 ;  /* 0x000000300a005986 */ /* 0x000fe2000c10150c */
[----:B-1----:R-:W-:-:S03]  /*cfd0*/  IADD3 R8, P5, R101, R56, RZ ;  /* 0x0000003865087210 */ /* 0x002fc60007fbe0ff */
[C-C-:B------:R-:W-:Y:S01]  /*cfe0*/  IMAD.X R13, R15.reuse, 0x1, R57.reuse, P6 ;  /* 0x000000010f0d7824 */ /* 0x140fe200030e0639 */
[----:B------:R0:W-:Y:S01]  /*cff0*/  @P4 STG.E.U16 desc[UR12][R4.64], R49 ;  /* 0x0000003104004986 */ /* 0x0001e2000c10150c */
[----:B------:R-:W-:Y:S01]  /*d000*/  IMAD.X R9, R15, 0x1, R57, P5 ;  /* 0x000000010f097824 */ /* 0x000fe200028e0639 */
[C---:B------:R-:W-:Y:S02]  /*d010*/  ISETP.GT.AND P4, PT, R7.reuse, 0xc0, P2 ;  /* 0x000000c00700780c */ /* 0x040fe40001784270 */
[C---:B------:R-:W-:Y:S02]  /*d020*/  ISETP.GT.AND P5, PT, R7.reuse, 0xc0, P0 ;  /* 0x000000c00700780c */ /* 0x040fe400007a4270 */
[C---:B------:R-:W-:Y:S01]  /*d030*/  ISETP.GT.AND P2, PT, R7.reuse, 0xc8, P2 ;  /* 0x000000c80700780c */ /* 0x040fe20001744270 */
[----:B------:R1:W-:Y:S01]  /*d040*/  @P3 STG.E.U16 desc[UR12][R8.64], R50 ;  /* 0x0000003208003986 */ /* 0x0003e2000c10150c */
[----:B------:R-:W-:Y:S02]  /*d050*/  ISETP.GT.AND P0, PT, R7, 0xc8, P0 ;  /* 0x000000c80700780c */ /* 0x000fe40000704270 */
[C---:B------:R-:W-:Y:S01]  /*d060*/  IADD3 R6, P3, R105.reuse, R56, RZ ;  /* 0x0000003869067210 */ /* 0x040fe20007f7e0ff */
[----:B------:R1:W-:Y:S01]  /*d070*/  @P1 STG.E.U16 desc[UR12][R12.64], R51 ;  /* 0x000000330c001986 */ /* 0x0003e2000c10150c */
[----:B0-----:R-:W-:-:S02]  /*d080*/  IADD3 R4, P6, R105, R2, RZ ;  /* 0x0000000269047210 */ /* 0x001fc40007fde0ff */
[----:B------:R-:W-:Y:S01]  /*d090*/  IADD3 R2, P1, R107, R2, RZ ;  /* 0x000000026b027210 */ /* 0x000fe20007f3e0ff */
[C---:B------:R-:W-:Y:S02]  /*d0a0*/  IMAD.X R7, R15.reuse, 0x1, R57, P3 ;  /* 0x000000010f077824 */ /* 0x040fe400018e0639 */
[--C-:B------:R-:W-:Y:S01]  /*d0b0*/  IMAD.X R5, R15, 0x1, R3.reuse, P6 ;  /* 0x000000010f057824 */ /* 0x100fe200030e0603 */
[----:B------:R-:W-:Y:S01]  /*d0c0*/  IADD3 R10, P6, R107, R56, RZ ;  /* 0x000000386b0a7210 */ /* 0x000fe20007fde0ff */
[----:B------:R-:W-:-:S03]  /*d0d0*/  IMAD.X R3, R15, 0x1, R3, P1 ;  /* 0x000000010f037824 */ /* 0x000fc600008e0603 */
[----:B------:R1:W-:Y:S04]  /*d0e0*/  @P4 STG.E.U16 desc[UR12][R4.64], R52 ;  /* 0x0000003404004986 */ /* 0x0003e8000c10150c */
[----:B------:R1:W-:Y:S04]  /*d0f0*/  @P5 STG.E.U16 desc[UR12][R2.64], R53 ;  /* 0x0000003502005986 */ /* 0x0003e8000c10150c */
[----:B------:R1:W-:Y:S01]  /*d100*/  @P2 STG.E.U16 desc[UR12][R6.64], R54 ;  /* 0x0000003606002986 */ /* 0x0003e2000c10150c */
[----:B------:R-:W-:Y:S05]  /*d110*/  @!P0 EXIT ;  /* 0x000000000000894d */ /* 0x000fea0003800000 */
[----:B------:R-:W-:Y:S01]  /*d120*/  F2FP.BF16.F32.PACK_AB R0, RZ, R0 ;  /* 0x00000000ff00723e */ /* 0x000fe200000010ff */
[----:B------:R-:W-:-:S05]  /*d130*/  IMAD.X R11, R15, 0x1, R57, P6 ;  /* 0x000000010f0b7824 */ /* 0x000fca00030e0639 */
[----:B------:R-:W-:Y:S01]  /*d140*/  STG.E.U16 desc[UR12][R10.64], R0 ;  /* 0x000000000a007986 */ /* 0x000fe2000c10150c */
[----:B------:R-:W-:Y:S05]  /*d150*/  EXIT ;  /* 0x000000000000794d */ /* 0x000fea0003800000 */
.L_x_13:
[----:B------:R-:W-:-:S13]  /*d160*/  ISETP.NE.AND P0, PT, R10, RZ, PT ;  /* 0x000000ff0a00720c */ /* 0x000fda0003f05270 */
[----:B------:R-:W-:Y:S05]  /*d170*/  @P0 EXIT ;  /* 0x000000000000094d */ /* 0x000fea0003800000 */
[----:B------:R-:W-:-:S13]  /*d180*/  ELECT P0, URZ, PT ;  /* 0x00000000003f782f */ /* 0x000fda0003800000 */
[----:B------:R-:W-:Y:S05]  /*d190*/  @!P0 BRA `(.L_x_248) ;  /* 0x0000000800188947 */ /* 0x000fea0003800000 */
[----:B------:R-:W-:-:S13]  /*d1a0*/  ISETP.GE.AND P0, PT, R12, 0x1, PT ;  /* 0x000000010c00780c */ /* 0x000fda0003f06270 */
[----:B------:R-:W-:Y:S05]  /*d1b0*/  @!P0 BRA `(.L_x_248) ;  /* 0x0000000800108947 */ /* 0x000fea0003800000 */
[----:B---3-5:R-:W0:Y:S01]  /*d1c0*/  S2R R2, SR_CgaCtaId ;  /* 0x0000000000027919 */ /* 0x028e220000008800 */
[----:B------:R-:W1:Y:S01]  /*d1d0*/  LDC.64 R10, c[0x0][0x4f8] ;  /* 0x00013e00ff0a7b82 */ /* 0x000e620000000a00 */
[----:B------:R-:W-:Y:S01]  /*d1e0*/  ULDC.64 UR4, c[0x0][0x4c0] ;  /* 0x0001300000047ab9 */ /* 0x000fe20000000a00 */
[----:B------:R-:W-:Y:S01]  /*d1f0*/  LOP3.LUT P0, RZ, R13, 0x1f, RZ, 0xc0, !PT ;  /* 0x0000001f0dff7812 */ /* 0x000fe2000780c0ff */
[----:B------:R-:W-:Y:S01]  /*d200*/  IMAD.SHL.U32 R14, R14, 0x100, RZ ;  /* 0x000001000e0e7824 */ /* 0x000fe200078e00ff */
[----:B------:R-:W-:Y:S01]  /*d210*/  ISETP.NE.AND P2, PT, R18, RZ, PT ;  /* 0x000000ff1200720c */ /* 0x000fe20003f45270 */
[----:B------:R-:W-:Y:S01]  /*d220*/  IMAD.SHL.U32 R16, R16, 0x40, RZ ;  /* 0x0000004010107824 */ /* 0x000fe200078e00ff */
[----:B------:R-:W-:Y:S01]  /*d230*/  ISETP.NE.OR P0, PT, R18, RZ, !P0 ;  /* 0x000000ff1200720c */ /* 0x000fe20004705670 */
[----:B------:R-:W-:Y:S01]  /*d240*/  IMAD.MOV.U32 R4, RZ, RZ, R8 ;  /* 0x000000ffff047224 */ /* 0x000fe200078e0008 */
[----:B--2---:R-:W2:Y:S01]  /*d250*/  LDC R0, c[0x0][0x500] ;  /* 0x00014000ff007b82 */ /* 0x004ea20000000800 */
[----:B------:R-:W-:Y:S01]  /*d260*/  LOP3.LUT R17, R6, 0x2, RZ, 0xfc, !PT ;  /* 0x0000000206117812 */ /* 0x000fe200078efcff */
[----:B------:R-:W-:-:S02]  /*d270*/  IMAD.MOV.U32 R19, RZ, RZ, RZ ;  /* 0x000000ffff137224 */ /* 0x000fc400078e00ff */
[C---:B------:R-:W-:Y:S02]  /*d280*/  VIADD R13, R14.reuse, 0x80 ;  /* 0x000000800e0d7836 */ /* 0x040fe40000000000 */
[----:B------:R-:W-:Y:S02]  /*d290*/  VIADD R15, R14, 0xc0 ;  /* 0x000000c00e0f7836 */ /* 0x000fe40000000000 */
[----:B-1----:R-:W-:Y:S01]  /*d2a0*/  IMAD R9, R5, UR4, R10 ;  /* 0x0000000405097c24 */ /* 0x002fe2000f8e020a */
[----:B------:R-:W-:Y:S01]  /*d2b0*/  ULDC UR4, c[0x0][0x4c8] ;  /* 0x0001320000047ab9 */ /* 0x000fe20000000800 */
[----:B------:R-:W-:Y:S02]  /*d2c0*/  IMAD R152, R152, UR5, R11 ;  /* 0x0000000598987c24 */ /* 0x000fe4000f8e020b */
[----:B------:R-:W-:Y:S02]  /*d2d0*/  IMAD.MOV.U32 R5, RZ, RZ, RZ ;  /* 0x000000ffff057224 */ /* 0x000fe400078e00ff */
[----:B------:R-:W-:-:S02]  /*d2e0*/  VIADD R11, R14, 0x40 ;  /* 0x000000400e0b7836 */ /* 0x000fc40000000000 */
[----:B--2---:R-:W-:Y:S02]  /*d2f0*/  IMAD R12, R3, UR4, R0 ;  /* 0x00000004030c7c24 */ /* 0x004fe4000f8e0200 */
[C---:B0-----:R-:W-:Y:S02]  /*d300*/  IMAD.SHL.U32 R0, R2.reuse, 0x800, RZ ;  /* 0x0000080002007824 */ /* 0x041fe400078e00ff */
[----:B------:R-:W-:Y:S02]  /*d310*/  IMAD.MOV.U32 R3, RZ, RZ, 0x1 ;  /* 0x00000001ff037424 */ /* 0x000fe400078e00ff */
[----:B------:R-:W-:Y:S01]  /*d320*/  IMAD.SHL.U32 R2, R2, 0x20, RZ ;  /* 0x0000002002027824 */ /* 0x000fe200078e00ff */
[----:B------:R-:W-:-:S07]  /*d330*/  LOP3.LUT R0, R0, 0x800, RZ, 0xc0, !PT ;  /* 0x0000080000007812 */ /* 0x000fce00078ec0ff */
.L_x_252:
[----:B------:R-:W0:Y:S01]  /*d340*/  S2R R10, SR_CgaCtaId ;  /* 0x00000000000a7919 */ /* 0x000e220000008800 */
[----:B------:R-:W-:-:S04]  /*d350*/  MOV R7, 0x400 ;  /* 0x0000040000077802 */ /* 0x000fc80000000f00 */
[----:B0-----:R-:W-:Y:S02]  /*d360*/  LEA R18, R10, R7, 0x18 ;  /* 0x000000070a127211 */ /* 0x001fe400078ec0ff */
[----:B------:R-:W-:-:S03]  /*d370*/  SHF.L.U32 R7, R3, 0x1f, RZ ;  /* 0x0000001f03077819 */ /* 0x000fc600000006ff */
[----:B------:R-:W-:-:S07]  /*d380*/  IMAD R10, R5, 0x8, R18 ;  /* 0x00000008050a7824 */ /* 0x000fce00078e0212 */
.L_x_249:
[----:B0-----:R0:W1:Y:S02]  /*d390*/  SYNCS.PHASECHK.TRANS64.TRYWAIT P1, [R10+URZ+0x32028], R7 ;  /* 0x032028070a0075a7 */ /* 0x001064000802017f */
[----:B-1----:R-:W-:Y:S05]  /*d3a0*/  @!P1 NANOSLEEP.SYNCS 0x989680 ;  /* 0x009896800000995d */ /* 0x002fea0003900000 */
[----:B------:R-:W1:Y:S02]  /*d3b0*/  @!P1 SYNCS.PHASECHK.TRANS64 P1, [R10+URZ+0x32028], R7 ;  /* 0x032028070a0095a7 */ /* 0x000e64000802007f */
[----:B-1----:R-:W-:Y:S05]  /*d3c0*/  @!P1 BRA `(.L_x_249) ;  /* 0xfffffffc00f09947 */ /* 0x002fea000383ffff */
[----:B0-----:R-:W0:Y:S02]  /*d3d0*/  @!P2 LDC R7, c[0x0][0x580] ;  /* 0x00016000ff07ab82 */ /* 0x001e240000000800 */
[----:B0-----:R0:W-:Y:S02]  /*d3e0*/  @!P2 SYNCS.ARRIVE.TRANS64 RZ, [R10+URZ+0x32000], R7 ;  /* 0x032000070affa9a7 */ /* 0x0011e4000800003f */
[----:B0-----:R-:W-:-:S04]  /*d3f0*/  PRMT R7, R17, 0x9910, RZ ;  /* 0x0000991011077816 */ /* 0x001fc800000000ff */
[----:B------:R-:W-:-:S13]  /*d400*/  ISETP.NE.AND P1, PT, R7, 0x2, PT ;  /* 0x000000020700780c */ /* 0x000fda0003f25270 */
[----:B------:R-:W-:Y:S05]  /*d410*/  @P1 BRA `(.L_x_250) ;  /* 0x0000000000041947 */ /* 0x000fea0003800000 */
[----:B------:R-:W-:Y:S01]  /*d420*/  BPT.TRAP 0x1 ;  /* 0x000000040000795c */ /* 0x000fe20000300000 */
.L_x_250:
[----:B------:R-:W-:Y:S05]  /*d430*/  @P0 BRA `(.L_x_251) ;  /* 0x0000000000040947 */ /* 0x000fea0003800000 */
[----:B------:R-:W-:Y:S01]  /*d440*/  BPT.TRAP 0x1 ;  /* 0x000000040000795c */ /* 0x000fe20000300000 */
.L_x_251:
[----:B------:R-:W-:Y:S01]  /*d450*/  R2UR UR7, R19 ;  /* 0x00000000130772ca */ /* 0x000fe200000e0000 */
[----:B------:R-:W-:Y:S01]  /*d460*/  ULDC UR29, c[0x0][0x490] ;  /* 0x00012400001d7ab9 */ /* 0x000fe20000000800 */
[----:B------:R-:W-:Y:S01]  /*d470*/  R2UR UR22, R2 ;  /* 0x00000000021672ca */ /* 0x000fe200000e0000 */
[----:B------:R-:W-:Y:S01]  /*d480*/  UISETP.NE.AND UP0, UPT, UR29, 0x1, UPT ;  /* 0x000000011d00788c */ /* 0x000fe2000bf05270 */
[----:B------:R-:W-:Y:S01]  /*d490*/  R2UR UR14, R10 ;  /* 0x000000000a0e72ca */ /* 0x000fe200000e0000 */
[----:B------:R-:W-:Y:S01]  /*d4a0*/  ULDC UR10, c[0x0][0x49c] ;  /* 0x00012700000a7ab9 */ /* 0x000fe20000000800 */
[----:B------:R-:W-:Y:S01]  /*d4b0*/  IMAD R7, R5, 0x1000, R0 ;  /* 0x0000100005077824 */ /* 0x000fe200078e0200 */
[----:B------:R-:W-:Y:S01]  /*d4c0*/  UISETP.NE.AND UP1, UPT, UR10, 0x1, UPT ;  /* 0x000000010a00788c */ /* 0x000fe2000bf25270 */
[----:B------:R-:W-:Y:S01]  /*d4d0*/  R2UR UR26, R11 ;  /* 0x000000000b1a72ca */ /* 0x000fe200000e0000 */
[----:B------:R-:W-:Y:S01]  /*d4e0*/  ULDC UR37, c[0x0][0x4a8] ;  /* 0x00012a0000257ab9 */ /* 0x000fe20000000800 */
[----:B------:R-:W-:Y:S01]  /*d4f0*/  IMAD R7, R7, 0x2, R18 ;  /* 0x0000000207077824 */ /* 0x000fe200078e0212 */
[----:B------:R-:W-:Y:S01]  /*d500*/  ULDC.64 UR38, c[0x0][0x198] ;  /* 0x0000660000267ab9 */ /* 0x000fe20000000a00 */
[----:B------:R-:W-:Y:S01]  /*d510*/  ULDC UR36, c[0x0][0x4cc] ;  /* 0x0001330000247ab9 */ /* 0x000fe20000000800 */
[----:B------:R-:W-:Y:S01]  /*d520*/  USHF.L.U32 UR7, UR7, 0x6, URZ ;  /* 0x0000000607077899 */ /* 0x000fe2000800063f */
[C---:B------:R-:W-:Y:S01]  /*d530*/  ISETP.GT.AND P3, PT, R4.reuse, 0x1, PT ;  /* 0x000000010400780c */ /* 0x040fe20003f64270 */
[----:B------:R-:W-:Y:S01]  /*d540*/  @UP0 ULDC UR4, c[0x0][0x494] ;  /* 0x0001250000040ab9 */ /* 0x000fe20000000800 */
[----:B------:R-:W-:Y:S01]  /*d550*/  @UP0 ULDC UR6, c[0x0][0x498] ;  /* 0x0001260000060ab9 */ /* 0x000fe20000000800 */
[----:B------:R-:W-:Y:S01]  /*d560*/  ULOP3.LUT UR22, UR7, 0x20, UR22, 0xf8, !UPT ;  /* 0x0000002007167892 */ /* 0x000fe2000f8ef816 */
[----:B------:R-:W-:Y:S01]  /*d570*/  VIADD R4, R4, 0xffffffff ;  /* 0xffffffff04047836 */ /* 0x000fe20000000000 */
[----:B------:R-:W-:Y:S01]  /*d580*/  @UP1 ULDC.64 UR8, c[0x0][0x4a0] ;  /* 0x0001280000081ab9 */ /* 0x000fe20000000a00 */
[----:B------:R-:W-:Y:S01]  /*d590*/  UIADD3 UR28, UP2, UR38, 0x1f0, URZ ;  /* 0x000001f0261c7890 */ /* 0x000fe2000ff5e03f */
[----:B------:R-:W-:Y:S01]  /*d5a0*/  VIADD R19, R19, 0x1 ;  /* 0x0000000113137836 */ /* 0x000fe20000000000 */
[----:B------:R-:W-:-:S02]  /*d5b0*/  UIMAD.WIDE.U32 UR4, UR22, UR4, URZ ;  /* 0x00000004160472a5 */ /* 0x000fc4000f8e003f */
[----:B------:R-:W-:Y:S01]  /*d5c0*/  UMOV UR11, UR22 ;  /* 0x00000016000b7c82 */ /* 0x000fe20008000000 */
[----:B------:R-:W-:Y:S01]  /*d5d0*/  ULDC UR40, c[0x0][0x4ec] ;  /* 0x00013b0000287ab9 */ /* 0x000fe20000000800 */
[----:B------:R-:W-:Y:S01]  /*d5e0*/  @UP0 USHF.R.U32.HI UR11, URZ, UR6, UR5 ;  /* 0x000000063f0b0299 */ /* 0x000fe20008011605 */
[C---:B------:R-:W-:Y:S01]  /*d5f0*/  R2UR UR6, R5.reuse ;  /* 0x00000000050672ca */ /* 0x040fe200000e0000 */
[----:B------:R-:W-:Y:S01]  /*d600*/  UISETP.NE.AND UP0, UPT, UR37, 0x1, UPT ;  /* 0x000000012500788c */ /* 0x000fe2000bf05270 */
[----:B------:R-:W-:Y:S01]  /*d610*/  VIADD R5, R5, 0x1 ;  /* 0x0000000105057836 */ /* 0x000fe20000000000 */
[----:B------:R-:W-:Y:S02]  /*d620*/  UIMAD.WIDE.U32 UR4, UR11, UR8, URZ ;  /* 0x000000080b0472a5 */ /* 0x000fe4000f8e003f */
[----:B------:R-:W-:Y:S02]  /*d630*/  UIADD3 UR18, -UR11, URZ, URZ ;  /* 0x0000003f0b127290 */ /* 0x000fe4000fffe13f */
[----:B------:R-:W-:Y:S01]  /*d640*/  UMOV UR15, UR11 ;  /* 0x0000000b000f7c82 */ /* 0x000fe20008000000 */
[----:B------:R-:W-:Y:S01]  /*d650*/  @UP1 USHF.R.U32.HI UR15, URZ, UR9, UR5 ;  /* 0x000000093f0f1299 */ /* 0x000fe20008011605 */
[----:B------:R-:W-:Y:S01]  /*d660*/  ISETP.NE.AND P1, PT, R5, 0x5, PT ;  /* 0x000000050500780c */ /* 0x000fe20003f25270 */
[----:B------:R-:W-:Y:S01]  /*d670*/  UIADD3 UR5, UR14, 0x32000, URZ ;  /* 0x000320000e057890 */ /* 0x000fe2000fffe03f */
[----:B------:R-:W-:Y:S01]  /*d680*/  R2UR UR14, R7 ;  /* 0x00000000070e72ca */ /* 0x000fe200000e0000 */
[----:B------:R-:W-:Y:S01]  /*d690*/  IMAD.U32 R7, R152, 0x20, R9 ;  /* 0x0000002098077824 */ /* 0x000fe200078e0009 */
[----:B------:R-:W-:Y:S01]  /*d6a0*/  R2UR UR4, R18 ;  /* 0x00000000120472ca */ /* 0x000fe200000e0000 */
[----:B------:R-:W-:Y:S01]  /*d6b0*/  @UP0 ULDC UR34, c[0x0][0x4ac] ;  /* 0x00012b0000220ab9 */ /* 0x000fe20000000800 */
[----:B------:R-:W-:Y:S01]  /*d6c0*/  UIADD3 UR32, UP1, UR38, 0xf0, URZ ;  /* 0x000000f026207890 */ /* 0x000fe2000ff3e03f */
[----:B------:R-:W-:Y:S01]  /*d6d0*/  IMAD.U32 R7, R12, 0x400, R7 ;  /* 0x000004000c077824 */ /* 0x000fe200078e0007 */
[----:B------:R-:W-:Y:S01]  /*d6e0*/  UIMAD.WIDE.U32 UR34, UR15, UR34, URZ ;  /* 0x000000220f2272a5 */ /* 0x000fe2000f8e003f */
[----:B------:R-:W-:Y:S01]  /*d6f0*/  SEL R10, RZ, 0x1, P1 ;  /* 0x00000001ff0a7807 */ /* 0x000fe20000800000 */
[----:B------:R-:W-:Y:S01]  /*d700*/  @UP0 ULDC UR42, c[0x0][0x4b0] ;  /* 0x00012c00002a0ab9 */ /* 0x000fe20000000800 */
[----:B------:R-:W-:Y:S01]  /*d710*/  UIMAD UR29, UR29, UR18, UR22 ;  /* 0x000000121d1d72a4 */ /* 0x000fe2000f8e0216 */
[----:B------:R-:W-:Y:S01]  /*d720*/  R2UR UR41, R7 ;  /* 0x00000000072972ca */ /* 0x000fe200000e0000 */
[----:B------:R-:W-:Y:S01]  /*d730*/  IMAD.MOV.U32 R7, RZ, RZ, 0x3 ;  /* 0x00000003ff077424 */ /* 0x000fe200078e00ff */
[----:B------:R-:W-:Y:S01]  /*d740*/  UIADD3.X UR33, URZ, UR39, URZ, UP1, !UPT ;  /* 0x000000273f217290 */ /* 0x000fe20008ffe43f */
[----:B------:R-:W-:Y:S01]  /*d750*/  R2UR UR22, R13 ;  /* 0x000000000d1672ca */ /* 0x000fe200000e0000 */
[----:B------:R-:W-:Y:S01]  /*d760*/  UIADD3 UR38, UR14, 0x28000, URZ ;  /* 0x000280000e267890 */ /* 0x000fe2000fffe03f */
[----:B------:R-:W-:Y:S01]  /*d770*/  R2UR UR18, R15 ;  /* 0x000000000f1272ca */ /* 0x000fe200000e0000 */
[----:B------:R-:W-:Y:S01]  /*d780*/  ULEA UR4, UR6, UR4, 0xf ;  /* 0x0000000406047291 */ /* 0x000fe2000f8e783f */
[----:B------:R-:W-:Y:S01]  /*d790*/  R2UR UR6, R14 ;  /* 0x000000000e0672ca */ /* 0x000fe200000e0000 */
[----:B------:R-:W-:Y:S01]  /*d7a0*/  UMOV UR14, UR15 ;  /* 0x0000000f000e7c82 */ /* 0x000fe20008000000 */
[----:B------:R-:W-:Y:S01]  /*d7b0*/  @UP0 USHF.R.U32.HI UR14, URZ, UR42, UR35 ;  /* 0x0000002a3f0e0299 */ /* 0x000fe20008011623 */
[----:B------:R-:W-:Y:S01]  /*d7c0*/  R2UR UR35, R7 ;  /* 0x00000000072372ca */ /* 0x000fe200000e0000 */
[----:B------:R-:W-:Y:S01]  /*d7d0*/  UIMAD UR36, UR29, UR36, UR40 ;  /* 0x000000241d2472a4 */ /* 0x000fe2000f8e0228 */
[----:B------:R-:W-:Y:S01]  /*d7e0*/  R2UR UR40, R16 ;  /* 0x00000000102872ca */ /* 0x000fe200000e0000 */
[----:B------:R-:W-:Y:S01]  /*d7f0*/  UIADD3 UR34, -UR15, URZ, URZ ;  /* 0x0000003f0f227290 */ /* 0x000fe2000fffe13f */
[----:B------:R-:W-:Y:S01]  /*d800*/  LOP3.LUT R3, R3, R10, RZ, 0x3c, !PT ;  /* 0x0000000a03037212 */ /* 0x000fe200078e3cff */
[----:B------:R-:W-:Y:S01]  /*d810*/  UIADD3 UR29, -UR14, URZ, URZ ;  /* 0x0000003f0e1d7290 */ /* 0x000fe2000fffe13f */
[----:B------:R-:W-:Y:S01]  /*d820*/  SEL R5, R5, RZ, P1 ;  /* 0x000000ff05057207 */ /* 0x000fe20000800000 */
[----:B------:R-:W-:-:S02]  /*d830*/  UIMAD UR11, UR10, UR34, UR11 ;  /* 0x000000220a0b72a4 */ /* 0x000fc4000f8e020b */
[----:B------:R-:W-:Y:S01]  /*d840*/  UIMAD UR10, UR37, UR29, UR15 ;  /* 0x0000001d250a72a4 */ /* 0x000fe2000f8e020f */
[----:B------:R-:W-:Y:S01]  /*d850*/  UMOV UR30, 0x0 ;  /* 0x00000000001e7882 */ /* 0x000fe20000000000 */
[----:B------:R-:W-:Y:S01]  /*d860*/  UMOV UR31, 0x10000000 ;  /* 0x10000000001f7882 */ /* 0x000fe20000000000 */
[----:B------:R-:W-:Y:S02]  /*d870*/  UIADD3 UR24, UR4, 0x2000, URZ ;  /* 0x0000200004187890 */ /* 0x000fe4000fffe03f */
[----:B------:R0:W-:Y:S01]  /*d880*/  UTMALDG.2D [UR4], [UR32], desc[UR30] ;  /* 0x00001e04200075b4 */ /* 0x0001e20008009000 */
[----:B------:R-:W-:Y:S01]  /*d890*/  ULDC.64 UR12, c[0x0][0x4d0] ;  /* 0x00013400000c7ab9 */ /* 0x000fe20000000a00 */
[----:B------:R-:W-:Y:S01]  /*d8a0*/  ULDC.64 UR8, c[0x0][0x4f0] ;  /* 0x00013c0000087ab9 */ /* 0x000fe20000000a00 */
[----:B------:R-:W-:Y:S02]  /*d8b0*/  UIADD3 UR20, UR4, 0x4000, URZ ;  /* 0x0000400004147890 */ /* 0x000fe4000fffe03f */
[----:B------:R-:W-:-:S02]  /*d8c0*/  UIADD3 UR16, UR4, 0x6000, URZ ;  /* 0x0000600004107890 */ /* 0x000fc4000fffe03f */
[----:B------:R-:W-:Y:S02]  /*d8d0*/  UIMAD UR12, UR11, UR12, UR8 ;  /* 0x0000000c0b0c72a4 */ /* 0x000fe4000f8e0208 */
[----:B------:R-:W-:Y:S02]  /*d8e0*/  UIMAD UR13, UR10, UR13, UR9 ;  /* 0x0000000d0a0d72a4 */ /* 0x000fe4000f8e0209 */
[----:B------:R-:W-:Y:S01]  /*d8f0*/  UIADD3.X UR29, URZ, UR39, URZ, UP2, !UPT ;  /* 0x000000273f1d7290 */ /* 0x000fe200097fe43f */
[----:B------:R-:W-:Y:S01]  /*d900*/  UMOV UR25, UR5 ;  /* 0x0000000500197c82 */ /* 0x000fe20008000000 */
[----:B------:R-:W-:Y:S01]  /*d910*/  UMOV UR27, UR7 ;  /* 0x00000007001b7c82 */ /* 0x000fe20008000000 */
[----:B------:R-:W-:Y:S01]  /*d920*/  UMOV UR21, UR5 ;  /* 0x0000000500157c82 */ /* 0x000fe20008000000 */
[----:B------:R-:W-:Y:S01]  /*d930*/  UMOV UR23, UR7 ;  /* 0x0000000700177c82 */ /* 0x000fe20008000000 */
[----:B------:R-:W-:Y:S01]  /*d940*/  UMOV UR17, UR5 ;  /* 0x0000000500117c82 */ /* 0x000fe20008000000 */
[----:B------:R-:W-:Y:S01]  /*d950*/  UMOV UR19, UR7 ;  /* 0x0000000700137c82 */ /* 0x000fe20008000000 */
[----:B------:R1:W-:Y:S01]  /*d960*/  UTMALDG.2D [UR24], [UR32], desc[UR30] ;  /* 0x00001e18200075b4 */ /* 0x0003e20008009000 */
[----:B------:R-:W-:Y:S01]  /*d970*/  UMOV UR10, UR40 ;  /* 0x00000028000a7c82 */ /* 0x000fe20008000000 */
[----:B------:R-:W-:Y:S01]  /*d980*/  UMOV UR9, UR5 ;  /* 0x0000000500097c82 */ /* 0x000fe20008000000 */
[----:B0-----:R-:W-:Y:S01]  /*d990*/  UPRMT UR4, UR41, 0x5410, UR35 ;  /* 0x0000541029047896 */ /* 0x001fe20008000023 */
[----:B------:R-:W-:Y:S01]  /*d9a0*/  UMOV UR8, UR38 ;  /* 0x0000002600087c82 */ /* 0x000fe20008000000 */
[----:B------:R-:W-:Y:S01]  /*d9b0*/  UMOV UR11, UR36 ;  /* 0x00000024000b7c82 */ /* 0x000fe20008000000 */
[----:B------:R1:W-:Y:S01]  /*d9c0*/  UTMALDG.2D [UR20], [UR32], desc[UR30] ;  /* 0x00001e14200075b4 */ /* 0x0003e20008009000 */
[----:B------:R1:W-:Y:S05]  /*d9d0*/  UTMALDG.2D [UR16], [UR32], desc[UR30] ;  /* 0x00001e10200075b4 */ /* 0x0003ea0008009000 */
[----:B------:R1:W-:Y:S02]  /*d9e0*/  UTMALDG.5D.IM2COL.MULTICAST [UR8], [UR28], UR4 ;  /* 0x000000081c0073b4 */ /* 0x0003e40008060804 */
[----:B-1----:R-:W-:Y:S05]  /*d9f0*/  @P3 BRA `(.L_x_252) ;  /* 0xfffffff800503947 */ /* 0x002fea000383ffff */
.L_x_248:
[----:B------:R-:W-:Y:S01]  /*da00*/  ISETP.GE.U32.AND P2, PT, R8, 0x5, PT ;  /* 0x000000050800780c */ /* 0x000fe20003f46070 */
[----:B------:R-:W-:Y:S05]  /*da10*/  WARPSYNC.ALL ;  /* 0x0000000000007948 */ /* 0x000fea0003800000 */
[----:B------:R-:W-:-:S07]  /*da20*/  ELECT P1, URZ, PT ;  /* 0x00000000003f782f */ /* 0x000fce0003820000 */
[----:B---3-5:R-:W-:-:S05]  /*da30*/  @P2 IMAD.WIDE.U32 R2, R8, -0x33333333, RZ ;  /* 0xcccccccd08022825 */ /* 0x028fca00078e00ff */
[----:B--2---:R-:W-:-:S04]  /*da40*/  @P2 SHF.R.U32.HI R0, RZ, 0x2, R3 ;  /* 0x00000002ff002819 */ /* 0x004fc80000011603 */
[----:B------:R-:W-:-:S04]  /*da50*/  @P2 LOP3.LUT R0, R0, 0x1, RZ, 0xc0, !PT ;  /* 0x0000000100002812 */ /* 0x000fc800078ec0ff */
[----:B------:R-:W-:Y:S01]  /*da60*/  @P2 ISETP.NE.U32.AND P0, PT, R0, 0x1, PT ;  /* 0x000000010000280c */ /* 0x000fe20003f05070 */
[----:B------:R-:W-:-:S12]  /*da70*/  @!P1 EXIT ;  /* 0x000000000000994d */ /* 0x000fd80003800000 */
[----:B------:R-:W-:Y:S01]  /*da80*/  LOP3.LUT R6, R6, 0x2, RZ, 0xfc, !PT ;  /* 0x0000000206067812 */ /* 0x000fe200078efcff */
[----:B------:R-:W-:Y:S01]  /*da90*/  IMAD.MOV.U32 R0, RZ, RZ, 0x1 ;  /* 0x00000001ff007424 */ /* 0x000fe200078e00ff */
[----:B------:R-:W-:Y:S02]  /*daa0*/  @P2 ISETP.NE.U32.AND.EX P0, PT, RZ, RZ, PT, P0 ;  /* 0x000000ffff00220c */ /* 0x000fe40003f05100 */
[----:B------:R-:W-:Y:S02]  /*dab0*/  ISETP.NE.AND P1, PT, R6, 0x3, PT ;  /* 0x000000030600780c */ /* 0x000fe40003f25270 */
[----:B------:R-:W-:-:S11]  /*dac0*/  @P2 SEL R0, RZ, 0x1, !P0 ;  /* 0x00000001ff002807 */ /* 0x000fd60004000000 */
[----:B------:R-:W-:Y:S05]  /*dad0*/  @!P1 BRA `(.L_x_253) ;  /* 0x0000000000049947 */ /* 0x000fea0003800000 */
[----:B------:R-:W-:Y:S01]  /*dae0*/  BPT.TRAP 0x1 ;  /* 0x000000040000795c */ /* 0x000fe20000300000 */
.L_x_253:
[----:B------:R-:W0:Y:S01]  /*daf0*/  S2R R5, SR_CgaCtaId ;  /* 0x0000000000057919 */ /* 0x000e220000008800 */
[----:B------:R-:W-:Y:S01]  /*db00*/  IMAD.WIDE.U32 R2, R8, -0x33333333, RZ ;  /* 0xcccccccd08027825 */ /* 0x000fe200078e00ff */
[----:B------:R-:W-:-:S04]  /*db10*/  MOV R2, 0x400 ;  /* 0x0000040000027802 */ /* 0x000fc80000000f00 */
[----:B------:R-:W-:-:S05]  /*db20*/  SHF.R.U32.HI R3, RZ, 0x2, R3 ;  /* 0x00000002ff037819 */ /* 0x000fca0000011603 */
[----:B------:R-:W-:Y:S01]  /*db30*/  IMAD R8, R3, -0x5, R8 ;  /* 0xfffffffb03087824 */ /* 0x000fe200078e0208 */
[----:B0-----:R-:W-:Y:S02]  /*db40*/  LEA R2, R5, R2, 0x18 ;  /* 0x0000000205027211 */ /* 0x001fe400078ec0ff */
[----:B------:R-:W-:-:S03]  /*db50*/  SHF.L.U32 R5, R0, 0x1f, RZ ;  /* 0x0000001f00057819 */ /* 0x000fc600000006ff */
[----:B------:R-:W-:-:S04]  /*db60*/  VIADD R3, R2, 0x32028 ;  /* 0x0003202802037836 */ /* 0x000fc80000000000 */
[----:B------:R-:W-:-:S07]  /*db70*/  IMAD R2, R8, 0x8, R3 ;  /* 0x0000000808027824 */ /* 0x000fce00078e0203 */
.L_x_254:
[----:B0-----:R0:W1:Y:S02]  /*db80*/  SYNCS.PHASECHK.TRANS64.TRYWAIT P0, [R2+URZ], R5 ;  /* 0x00000005020075a7 */ /* 0x001064000800017f */
[----:B-1----:R-:W-:Y:S05]  /*db90*/  @!P0 NANOSLEEP.SYNCS 0x989680 ;  /* 0x009896800000895d */ /* 0x002fea0003900000 */
[----:B------:R-:W1:Y:S02]  /*dba0*/  @!P0 SYNCS.PHASECHK.TRANS64 P0, [R2+URZ], R5 ;  /* 0x00000005020085a7 */ /* 0x000e64000800007f */
[----:B-1----:R-:W-:Y:S05]  /*dbb0*/  @!P0 BRA `(.L_x_254) ;  /* 0xfffffffc00f08947 */ /* 0x002fea000383ffff */
[----:B------:R-:W-:-:S05]  /*dbc0*/  VIADD R8, R8, 0x1 ;  /* 0x0000000108087836 */ /* 0x000fca0000000000 */
[----:B------:R-:W-:-:S04]  /*dbd0*/  ISETP.NE.AND P0, PT, R8, 0x5, PT ;  /* 0x000000050800780c */ /* 0x000fc80003f05270 */
[----:B0-----:R-:W-:Y:S02]  /*dbe0*/  SEL R5, RZ, 0x1, P0 ;  /* 0x00000001ff057807 */ /* 0x001fe40000000000 */
[----:B------:R-:W-:Y:S02]  /*dbf0*/  SEL R8, R8, RZ, P0 ;  /* 0x000000ff08087207 */ /* 0x000fe40000000000 */
[----:B------:R-:W-:-:S03]  /*dc00*/  LOP3.LUT R7, R0, R5, RZ, 0x3c, !PT ;  /* 0x0000000500077212 */ /* 0x000fc600078e3cff */
[----:B------:R-:W-:Y:S01]  /*dc10*/  IMAD R0, R8, 0x8, R3 ;  /* 0x0000000808007824 */ /* 0x000fe200078e0203 */
[----:B------:R-:W-:-:S07]  /*dc20*/  SHF.L.U32 R5, R7, 0x1f, RZ ;  /* 0x0000001f07057819 */ /* 0x000fce00000006ff */
.L_x_255:
        /* <DEDUP_REMOVED lines=11> */
.L_x_256:
        /* <DEDUP_REMOVED lines=11> */
.L_x_257:
        /* <DEDUP_REMOVED lines=11> */
.L_x_258:
[----:B0-----:R0:W1:Y:S02]  /*de40*/  SYNCS.PHASECHK.TRANS64.TRYWAIT P0, [R8+URZ], R3 ;  /* 0x00000003080075a7 */ /* 0x001064000800017f */
[----:B-1----:R-:W-:Y:S05]  /*de50*/  @!P0 NANOSLEEP.SYNCS 0x989680 ;  /* 0x009896800000895d */ /* 0x002fea0003900000 */
[----:B------:R-:W1:Y:S02]  /*de60*/  @!P0 SYNCS.PHASECHK.TRANS64 P0, [R8+URZ], R3 ;  /* 0x00000003080085a7 */ /* 0x000e64000800007f */
[----:B-1----:R-:W-:Y:S05]  /*de70*/  @P0 EXIT ;  /* 0x000000000000094d */ /* 0x002fea0003800000 */
[----:B------:R-:W-:Y:S05]  /*de80*/  BRA `(.L_x_258) ;  /* 0xfffffffc00ec7947 */ /* 0x000fea000383ffff */
.L_x_259:
[----:B------:R-:W-:-:S00]  /*de90*/  BRA `(.L_x_259) ;  /* 0xfffffffc00fc7947 */ /* 0x000fc0000383ffff */
[----:B------:R-:W-:-:S00]  /*dea0*/  NOP ;  /* 0x0000000000007918 */ /* 0x000fc00000000000 */
        /* <DEDUP_REMOVED lines=13> */
.L_x_260:


//--------------------- .nv.shared._ZN7cutlass13device_kernelINS_4conv6kernel13ConvUniversalINS1_16ConvProblemShapeILNS1_8OperatorE2ELi3EEENS1_10collective14CollectiveConvINS1_46MainloopSm90TmaGmmaWarpSpecializedImplicitGemmILS5_2ELi5ELi3EN4cute5tupleIJNSA_1CILi2EEENSC_ILi1EEESE_EEENS1_36KernelImplicitTmaWarpSpecializedSm90ELi1EEENSB_IJNSC_ILi256EEENSB_IJNSC_ILi64EEEEEESK_EEENS_10bfloat16_tESM_NSA_8TiledMMAINSA_8MMA_AtomIJNSA_4SM904GMMA27MMA_64x64x16_F32BF16BF16_SSILNSQ_5MajorE1ELSS_1ELNSQ_7ScaleInE1ELST_1EEEEEENSA_6LayoutINSB_IJSE_SE_SE_EEENSB_IJNSC_ILi0EEESY_SY_EEEEENSB_IJNSA_10UnderscoreES11_S11_EEEEENS7_6detail26Sm90ImplicitGemmTileTraitsINSA_13SM90_TMA_LOADENSA_14ComposedLayoutINSA_7SwizzleILi3ELi4ELi3EEENSA_18smem_ptr_flag_bitsILi16EEENSW_INSB_IJNSB_IJSJ_NSC_ILi4EEEEEENSB_IJNSC_ILi8EEES1E_EEENSB_IJSE_NSC_ILi5EEEEEEEEENSB_IJNSB_IJSE_NSC_ILi4096EEEEEENSB_IJSJ_NSC_ILi512EEEEEENSB_IJSY_NSC_ILi16384EEEEEEEEEEEEEvEENS15_INSA_30SM90_TMA_LOAD_IM2COL_MULTICASTENS17_IS19_S1B_NSW_INSB_IJNSB_IJSJ_SE_EEES1F_S1H_EEENSB_IJNSB_IJSE_SY_EEES1M_NSB_IJSY_S1J_EEEEEEEEEEvEEEENS_8epilogue10collective6detail29Sm90TmaWarpSpecializedAdapterINS24_15DefaultEpilogueISM_NSB_IJlNSB_IJSE_lllEEESY_EEES29_NS23_6thread17LinearCombinationISM_Li1EffLNS2A_9ScaleType4KindE0ELNS_15FloatRoundStyleE2ESM_EENS_4gemm15EpilogueDefaultEEEEEvvEEEEvNT_6ParamsE --------------------------
	.section	.nv.shared._ZN7cutlass13device_kernelINS_4conv6kernel13ConvUniversalINS1_16ConvProblemShapeILNS1_8OperatorE2ELi3EEENS1_10collective14CollectiveConvINS1_46MainloopSm90TmaGmmaWarpSpecializedImplicitGemmILS5_2ELi5ELi3EN4cute5tupleIJNSA_1CILi2EEENSC_ILi1EEESE_EEENS1_36KernelImplicitTmaWarpSpecializedSm90ELi1EEENSB_IJNSC_ILi256EEENSB_IJNSC_ILi64EEEEEESK_EEENS_10bfloat16_tESM_NSA_8TiledMMAINSA_8MMA_AtomIJNSA_4SM904GMMA27MMA_64x64x16_F32BF16BF16_SSILNSQ_5MajorE1ELSS_1ELNSQ_7ScaleInE1ELST_1EEEEEENSA_6LayoutINSB_IJSE_SE_SE_EEENSB_IJNSC_ILi0EEESY_SY_EEEEENSB_IJNSA_10UnderscoreES11_S11_EEEEENS7_6detail26Sm90ImplicitGemmTileTraitsINSA_13SM90_TMA_LOADENSA_14ComposedLayoutINSA_7SwizzleILi3ELi4ELi3EEENSA_18smem_ptr_flag_bitsILi16EEENSW_INSB_IJNSB_IJSJ_NSC_ILi4EEEEEENSB_IJNSC_ILi8EEES1E_EEENSB_IJSE_NSC_ILi5EEEEEEEEENSB_IJNSB_IJSE_NSC_ILi4096EEEEEENSB_IJSJ_NSC_ILi512EEEEEENSB_IJSY_NSC_ILi16384EEEEEEEEEEEEEvEENS15_INSA_30SM90_TMA_LOAD_IM2COL_MULTICASTENS17_IS19_S1B_NSW_INSB_IJNSB_IJSJ_SE_EEES1F_S1H_EEENSB_IJNSB_IJSE_SY_EEES1M_NSB_IJSY_S1J_EEEEEEEEEEvEEEENS_8epilogue10collective6detail29Sm90TmaWarpSpecializedAdapterINS24_15DefaultEpilogueISM_NSB_IJlNSB_IJSE_lllEEESY_EEES29_NS23_6thread17LinearCombinationISM_Li1EffLNS2A_9ScaleType4KindE0ELNS_15FloatRoundStyleE2ESM_EENS_4gemm15EpilogueDefaultEEEEEvvEEEEvNT_6ParamsE,"aw",@nobits
	.sectionflags	@""
	.align	16
	.zero		1024


//--------------------- .nv.shared.reserved.0     --------------------------
	.section	.nv.shared.reserved.0,"aw",@nobits
	.weak		__nv_reservedSMEM_offset_0_alias
	.size		__nv_reservedSMEM_offset_0_alias, 0, 0
	.other		__nv_reservedSMEM_offset_0_alias,@"STO_CUDA_RESERVED_SHARED STV_DEFAULT"
__nv_reservedSMEM_offset_0_alias:
	.zero		0


//--------------------- .nv.global                --------------------------
	.section	.nv.global,"aw",@nobits
.nv.global:
	.type		_ZN39_INTERNAL_029533cf_4_k_cu_44df9390_33474cute1_E,@object
	.size		_ZN39_INTERNAL_029533cf_4_k_cu_44df9390_33474cute1_E,(_ZN39_INTERNAL_029533cf_4_k_cu_44df9390_33474cuda3std3__45__cpo6cbeginE - _ZN39_INTERNAL_029533cf_4_k_cu_44df9390_33474cute1_E)
_ZN39_INTERNAL_029533cf_4_k_cu_44df9390_33474cute1_E:
	.zero		1
	.type		_ZN39_INTERNAL_029533cf_4_k_cu_44df9390_33474cuda3std3__45__cpo6cbeginE,@object
	.size		_ZN39_INTERNAL_029533cf_4_k_cu_44df9390_33474cuda3std3__45__cpo6cbeginE,(_ZN39_INTERNAL_029533cf_4_k_cu_44df9390_33474cuda3std3__48in_placeE - _ZN39_INTERNAL_029533cf_4_k_cu_44df9390_33474cuda3std3__45__cpo6cbeginE)
_ZN39_INTERNAL_029533cf_4_k_cu_44df9390_33474cuda3std3__45__cpo6cbeginE:
	.zero		1
	.type		_ZN39_INTERNAL_029533cf_4_k_cu_44df9390_33474cuda3std3__48in_placeE,@object
	.size		_ZN39_INTERNAL_029533cf_4_k_cu_44df9390_33474cuda3std3__48in_placeE,(_ZN39_INTERNAL_029533cf_4_k_cu_44df9390_33474cuda3std6ranges3__45__cpo9iter_moveE - _ZN39_INTERNAL_029533cf_4_k_cu_44df9390_33474cuda3std3__48in_placeE)
_ZN39_INTERNAL_029533cf_4_k_cu_44df9390_33474cuda3std3__48in_placeE:
	.zero		1
	.type		_ZN39_INTERNAL_029533cf_4_k_cu_44df9390_33474cuda3std6ranges3__45__cpo9iter_moveE,@object
	.size		_ZN39_INTERNAL_029533cf_4_k_cu_44df9390_33474cuda3std6ranges3__45__cpo9iter_moveE,(_ZN39_INTERNAL_029533cf_4_k_cu_44df9390_33474cuda3std3__45__cpo5beginE - _ZN39_INTERNAL_029533cf_4_k_cu_44df9390_33474cuda3std6ranges3__45__cpo9iter_moveE)
_ZN39_INTERNAL_029533cf_4_k_cu_44df9390_33474cuda3std6ranges3__45__cpo9iter_moveE:
	.zero		1
	.type		_ZN39_INTERNAL_029533cf_4_k_cu_44df9390_33474cuda3std3__45__cpo5beginE,@object
	.size		_ZN39_INTERNAL_029533cf_4_k_cu_44df9390_33474cuda3std3__45__cpo5beginE,(_ZN39_INTERNAL_029533cf_4_k_cu_44df9390_33474cuda3std3__441_GLOBAL__N__029533cf_4_k_cu_44df9390_33476ignoreE - _ZN39_INTERNAL_029533cf_4_k_cu_44df9390_33474cuda3std3__45__cpo5beginE)
_ZN39_INTERNAL_029533cf_4_k_cu_44df9390_33474cuda3std3__45__cpo5beginE:
	.zero		1
	.type		_ZN39_INTERNAL_029533cf_4_k_cu_44df9390_33474cuda3std3__441_GLOBAL__N__029533cf_4_k_cu_44df9390_33476ignoreE,@object
	.size		_ZN39_INTERNAL_029533cf_4_k_cu_44df9390_33474cuda3std3__441_GLOBAL__N__029533cf_4_k_cu_44df9390_33476ignoreE,(_ZN39_INTERNAL_029533cf_4_k_cu_44df9390_33474cute7productE - _ZN39_INTERNAL_029533cf_4_k_cu_44df9390_33474cuda3std3__441_GLOBAL__N__029533cf_4_k_cu_44df9390_33476ignoreE)
_ZN39_INTERNAL_029533cf_4_k_cu_44df9390_33474cuda3std3__441_GLOBAL__N__029533cf_4_k_cu_44df9390_33476ignoreE:
	.zero		1
	.type		_ZN39_INTERNAL_029533cf_4_k_cu_44df9390_33474cute7productE,@object
	.size		_ZN39_INTERNAL_029533cf_4_k_cu_44df9390_33474cute7productE,(_ZN39_INTERNAL_029533cf_4_k_cu_44df9390_33474cuda3std3__45__cpo3endE - _ZN39_INTERNAL_029533cf_4_k_cu_44df9390_33474cute7productE)
_ZN39_INTERNAL_029533cf_4_k_cu_44df9390_33474cute7productE:
	.zero		1
	.type		_ZN39_INTERNAL_029533cf_4_k_cu_44df9390_33474cuda3std3__45__cpo3endE,@object
	.size		_ZN39_INTERNAL_029533cf_4_k_cu_44df9390_33474cuda3std3__45__cpo3endE,(_ZN39_INTERNAL_029533cf_4_k_cu_44df9390_33474cuda3std3__419piecewise_constructE - _ZN39_INTERNAL_029533cf_4_k_cu_44df9390_33474cuda3std3__45__cpo3endE)
_ZN39_INTERNAL_029533cf_4_k_cu_44df9390_33474cuda3std3__45__cpo3endE:
	.zero		1
	.type		_ZN39_INTERNAL_029533cf_4_k_cu_44df9390_33474cuda3std3__419piecewise_constructE,@object
	.size		_ZN39_INTERNAL_029533cf_4_k_cu_44df9390_33474cuda3std3__419piecewise_constructE,(_ZN39_INTERNAL_029533cf_4_k_cu_44df9390_33474cuda3std3__45__cpo4cendE - _ZN39_INTERNAL_029533cf_4_k_cu_44df9390_33474cuda3std3__419piecewise_constructE)
_ZN39_INTERNAL_029533cf_4_k_cu_44df9390_33474cuda3std3__419piecewise_constructE:
	.zero		1
	.type		_ZN39_INTERNAL_029533cf_4_k_cu_44df9390_33474cuda3std3__45__cpo4cendE,@object
	.size		_ZN39_INTERNAL_029533cf_4_k_cu_44df9390_33474cuda3std3__45__cpo4cendE,(_ZN39_INTERNAL_029533cf_4_k_cu_44df9390_33474cuda3std6ranges3__45__cpo4swapE - _ZN39_INTERNAL_029533cf_4_k_cu_44df9390_33474cuda3std3__45__cpo4cendE)
_ZN39_INTERNAL_029533cf_4_k_cu_44df9390_33474cuda3std3__45__cpo4cendE:
	.zero		1
	.type		_ZN39_INTERNAL_029533cf_4_k_cu_44df9390_33474cuda3std6ranges3__45__cpo4swapE,@object
	.size		_ZN39_INTERNAL_029533cf_4_k_cu_44df9390_33474cuda3std6ranges3__45__cpo4swapE,(.L_7 - _ZN39_INTERNAL_029533cf_4_k_cu_44df9390_33474cuda3std6ranges3__45__cpo4swapE)
_ZN39_INTERNAL_029533cf_4_k_cu_44df9390_33474cuda3std6ranges3__45__cpo4swapE:
	.zero		1
.L_7:


//--------------------- .nv.constant0._ZN7cutlass13device_kernelINS_4conv6kernel13ConvUniversalINS1_16ConvProblemShapeILNS1_8OperatorE2ELi3EEENS1_10collective14CollectiveConvINS1_46MainloopSm90TmaGmmaWarpSpecializedImplicitGemmILS5_2ELi5ELi3EN4cute5tupleIJNSA_1CILi2EEENSC_ILi1EEESE_EEENS1_36KernelImplicitTmaWarpSpecializedSm90ELi1EEENSB_IJNSC_ILi256EEENSB_IJNSC_ILi64EEEEEESK_EEENS_10bfloat16_tESM_NSA_8TiledMMAINSA_8MMA_AtomIJNSA_4SM904GMMA27MMA_64x64x16_F32BF16BF16_SSILNSQ_5MajorE1ELSS_1ELNSQ_7ScaleInE1ELST_1EEEEEENSA_6LayoutINSB_IJSE_SE_SE_EEENSB_IJNSC_ILi0EEESY_SY_EEEEENSB_IJNSA_10UnderscoreES11_S11_EEEEENS7_6detail26Sm90ImplicitGemmTileTraitsINSA_13SM90_TMA_LOADENSA_14ComposedLayoutINSA_7SwizzleILi3ELi4ELi3EEENSA_18smem_ptr_flag_bitsILi16EEENSW_INSB_IJNSB_IJSJ_NSC_ILi4EEEEEENSB_IJNSC_ILi8EEES1E_EEENSB_IJSE_NSC_ILi5EEEEEEEEENSB_IJNSB_IJSE_NSC_ILi4096EEEEEENSB_IJSJ_NSC_ILi512EEEEEENSB_IJSY_NSC_ILi16384EEEEEEEEEEEEEvEENS15_INSA_30SM90_TMA_LOAD_IM2COL_MULTICASTENS17_IS19_S1B_NSW_INSB_IJNSB_IJSJ_SE_EEES1F_S1H_EEENSB_IJNSB_IJSE_SY_EEES1M_NSB_IJSY_S1J_EEEEEEEEEEvEEEENS_8epilogue10collective6detail29Sm90TmaWarpSpecializedAdapterINS24_15DefaultEpilogueISM_NSB_IJlNSB_IJSE_lllEEESY_EEES29_NS23_6thread17LinearCombinationISM_Li1EffLNS2A_9ScaleType4KindE0ELNS_15FloatRoundStyleE2ESM_EENS_4gemm15EpilogueDefaultEEEEEvvEEEEvNT_6ParamsE --------------------------
	.section	.nv.constant0._ZN7cutlass13device_kernelINS_4conv6kernel13ConvUniversalINS1_16ConvProblemShapeILNS1_8OperatorE2ELi3EEENS1_10collective14CollectiveConvINS1_46MainloopSm90TmaGmmaWarpSpecializedImplicitGemmILS5_2ELi5ELi3EN4cute5tupleIJNSA_1CILi2EEENSC_ILi1EEESE_EEENS1_36KernelImplicitTmaWarpSpecializedSm90ELi1EEENSB_IJNSC_ILi256EEENSB_IJNSC_ILi64EEEEEESK_EEENS_10bfloat16_tESM_NSA_8TiledMMAINSA_8MMA_AtomIJNSA_4SM904GMMA27MMA_64x64x16_F32BF16BF16_SSILNSQ_5MajorE1ELSS_1ELNSQ_7ScaleInE1ELST_1EEEEEENSA_6LayoutINSB_IJSE_SE_SE_EEENSB_IJNSC_ILi0EEESY_SY_EEEEENSB_IJNSA_10UnderscoreES11_S11_EEEEENS7_6detail26Sm90ImplicitGemmTileTraitsINSA_13SM90_TMA_LOADENSA_14ComposedLayoutINSA_7SwizzleILi3ELi4ELi3EEENSA_18smem_ptr_flag_bitsILi16EEENSW_INSB_IJNSB_IJSJ_NSC_ILi4EEEEEENSB_IJNSC_ILi8EEES1E_EEENSB_IJSE_NSC_ILi5EEEEEEEEENSB_IJNSB_IJSE_NSC_ILi4096EEEEEENSB_IJSJ_NSC_ILi512EEEEEENSB_IJSY_NSC_ILi16384EEEEEEEEEEEEEvEENS15_INSA_30SM90_TMA_LOAD_IM2COL_MULTICASTENS17_IS19_S1B_NSW_INSB_IJNSB_IJSJ_SE_EEES1F_S1H_EEENSB_IJNSB_IJSE_SY_EEES1M_NSB_IJSY_S1J_EEEEEEEEEEvEEEENS_8epilogue10collective6detail29Sm90TmaWarpSpecializedAdapterINS24_15DefaultEpilogueISM_NSB_IJlNSB_IJSE_lllEEESY_EEES29_NS23_6thread17LinearCombinationISM_Li1EffLNS2A_9ScaleType4KindE0ELNS_15FloatRoundStyleE2ESM_EENS_4gemm15EpilogueDefaultEEEEEvvEEEEvNT_6ParamsE,"a",@progbits
	.sectionflags	@""
	.align	4
.nv.constant0._ZN7cutlass13device_kernelINS_4conv6kernel13ConvUniversalINS1_16ConvProblemShapeILNS1_8OperatorE2ELi3EEENS1_10collective14CollectiveConvINS1_46MainloopSm90TmaGmmaWarpSpecializedImplicitGemmILS5_2ELi5ELi3EN4cute5tupleIJNSA_1CILi2EEENSC_ILi1EEESE_EEENS1_36KernelImplicitTmaWarpSpecializedSm90ELi1EEENSB_IJNSC_ILi256EEENSB_IJNSC_ILi64EEEEEESK_EEENS_10bfloat16_tESM_NSA_8TiledMMAINSA_8MMA_AtomIJNSA_4SM904GMMA27MMA_64x64x16_F32BF16BF16_SSILNSQ_5MajorE1ELSS_1ELNSQ_7ScaleInE1ELST_1EEEEEENSA_6LayoutINSB_IJSE_SE_SE_EEENSB_IJNSC_ILi0EEESY_SY_EEEEENSB_IJNSA_10UnderscoreES11_S11_EEEEENS7_6detail26Sm90ImplicitGemmTileTraitsINSA_13SM90_TMA_LOADENSA_14ComposedLayoutINSA_7SwizzleILi3ELi4ELi3EEENSA_18smem_ptr_flag_bitsILi16EEENSW_INSB_IJNSB_IJSJ_NSC_ILi4EEEEEENSB_IJNSC_ILi8EEES1E_EEENSB_IJSE_NSC_ILi5EEEEEEEEENSB_IJNSB_IJSE_NSC_ILi4096EEEEEENSB_IJSJ_NSC_ILi512EEEEEENSB_IJSY_NSC_ILi16384EEEEEEEEEEEEEvEENS15_INSA_30SM90_TMA_LOAD_IM2COL_MULTICASTENS17_IS19_S1B_NSW_INSB_IJNSB_IJSJ_SE_EEES1F_S1H_EEENSB_IJNSB_IJSE_SY_EEES1M_NSB_IJSY_S1J_EEEEEEEEEEvEEEENS_8epilogue10collective6detail29Sm90TmaWarpSpecializedAdapterINS24_15DefaultEpilogueISM_NSB_IJlNSB_IJSE_lllEEESY_EEES29_NS23_6thread17LinearCombinationISM_Li1EffLNS2A_9ScaleType4KindE0ELNS_15FloatRoundStyleE2ESM_EENS_4gemm15EpilogueDefaultEEEEEvvEEEEvNT_6ParamsE:
	.zero		1664


//--------------------- SYMBOLS --------------------------

	.type		.nv.reservedSmem.offset0,@object
	.size		.nv.reservedSmem.offset0,0x4
